//
// Generated by NVIDIA NVVM Compiler
//
// Compiler Build ID: CL-36424714
// Cuda compilation tools, release 13.0, V13.0.88
// Based on NVVM 20.0.0
//

.version 9.0
.target sm_100
.address_size 64

	// .globl	_Z6kernelPfi
.extern .func  (.param .b32 func_retval0) vprintf
(
	.param .b64 vprintf_param_0,
	.param .b64 vprintf_param_1
)
;
.global .align 4 .b8 precalc_xorwow_matrix[102400];
.global .align 4 .b8 precalc_xorwow_offset_matrix[102400];
.global .align 4 .b8 mrg32k3aM1[2304];
.global .align 4 .b8 mrg32k3aM2[2304];
.global .align 4 .b8 mrg32k3aM1SubSeq[2016];
.global .align 4 .b8 mrg32k3aM2SubSeq[2016];
.global .align 4 .b8 mrg32k3aM1Seq[2304];
.global .align 4 .b8 mrg32k3aM2Seq[2304];
.const .align 8 .b8 __cr_lgamma_table[72];
.global .align 4 .u32 cur_NV_d;
.global .align 1 .b8 $str[24] = {105, 100, 120, 32, 32, 37, 100, 32, 105, 110, 112, 117, 116, 91, 105, 100, 120, 93, 32, 37, 102, 32, 10};
.global .align 1 .b8 $str$1[89] = {45, 100, 101, 118, 105, 99, 101, 32, 115, 116, 97, 116, 105, 110, 103, 32, 100, 101, 118, 105, 99, 101, 32, 99, 117, 114, 95, 78, 86, 32, 37, 100, 32, 99, 117, 114, 95, 78, 86, 95, 100, 44, 32, 122, 95, 107, 32, 91, 48, 93, 32, 37, 102, 32, 122, 95, 107, 32, 91, 99, 117, 114, 95, 78, 86, 93, 32, 37, 102, 32, 122, 95, 107, 32, 91, 99, 117, 114, 95, 78, 86, 43, 49, 93, 32, 37, 102, 10};
.global .align 1 .b8 $str$2[74] = {45, 100, 101, 118, 105, 99, 101, 32, 102, 105, 110, 105, 115, 104, 105, 110, 103, 44, 32, 99, 117, 114, 95, 78, 86, 32, 37, 100, 32, 99, 117, 114, 95, 78, 86, 95, 100, 44, 32, 122, 95, 107, 91, 48, 93, 32, 37, 102, 44, 32, 122, 95, 107, 91, 49, 93, 32, 37, 102, 32, 44, 32, 122, 95, 107, 91, 50, 93, 32, 37, 102, 32, 10};

.visible .entry _Z6kernelPfi(
	.param .u64 .ptr .align 1 _Z6kernelPfi_param_0,
	.param .u32 _Z6kernelPfi_param_1
)
{
	.reg .pred 	%p<2>;
	.reg .b32 	%r<4>;
	.reg .b64 	%rd<5>;

	ld.param.u64 	%rd1, [_Z6kernelPfi_param_0];
	ld.param.u32 	%r2, [_Z6kernelPfi_param_1];
	mov.u32 	%r1, %tid.x;
	setp.ge.s32 	%p1, %r1, %r2;
	@%p1 bra 	$L__BB0_2;
	cvta.to.global.u64 	%rd2, %rd1;
	mul.wide.u32 	%rd3, %r1, 4;
	add.s64 	%rd4, %rd2, %rd3;
	mov.b32 	%r3, 1088421888;
	st.global.u32 	[%rd4], %r3;
$L__BB0_2:
	ret;

}
	// .globl	_Z7kernel1Pfi
.visible .entry _Z7kernel1Pfi(
	.param .u64 .ptr .align 1 _Z7kernel1Pfi_param_0,
	.param .u32 _Z7kernel1Pfi_param_1
)
{
	.local .align 16 .b8 	__local_depot1[16];
	.reg .b64 	%SP;
	.reg .b64 	%SPL;
	.reg .pred 	%p<2>;
	.reg .b32 	%r<6>;
	.reg .b32 	%f<4>;
	.reg .b64 	%rd<10>;

	mov.u64 	%SPL, __local_depot1;
	cvta.local.u64 	%SP, %SPL;
	ld.param.u64 	%rd1, [_Z7kernel1Pfi_param_0];
	ld.param.u32 	%r2, [_Z7kernel1Pfi_param_1];
	mov.u32 	%r1, %tid.x;
	setp.ge.s32 	%p1, %r1, %r2;
	@%p1 bra 	$L__BB1_2;
	add.u64 	%rd2, %SP, 0;
	add.u64 	%rd3, %SPL, 0;
	cvta.to.global.u64 	%rd4, %rd1;
	mul.wide.u32 	%rd5, %r1, 4;
	add.s64 	%rd6, %rd4, %rd5;
	mov.b32 	%r3, 1091567616;
	st.global.u32 	[%rd6], %r3;
	st.local.u32 	[%rd3], %r1;
	mov.b64 	%rd7, 4621256167635550208;
	st.local.u64 	[%rd3+8], %rd7;
	mov.u64 	%rd8, $str;
	cvta.global.u64 	%rd9, %rd8;
	{ // callseq 0, 0
	.param .b64 param0;
	st.param.b64 	[param0], %rd9;
	.param .b64 param1;
	st.param.b64 	[param1], %rd2;
	.param .b32 retval0;
	call.uni (retval0), 
	vprintf, 
	(
	param0, 
	param1
	);
	ld.param.b32 	%r4, [retval0];
	} // callseq 0
	cvt.rn.f32.u32 	%f1, %r1;
	ld.global.f32 	%f2, [%rd6];
	add.f32 	%f3, %f2, %f1;
	st.global.f32 	[%rd6], %f3;
$L__BB1_2:
	ret;

}
	// .globl	_Z7kernel2Pfi
.visible .entry _Z7kernel2Pfi(
	.param .u64 .ptr .align 1 _Z7kernel2Pfi_param_0,
	.param .u32 _Z7kernel2Pfi_param_1
)
{
	.reg .pred 	%p<2>;
	.reg .b32 	%r<4>;
	.reg .b64 	%rd<5>;

	ld.param.u64 	%rd1, [_Z7kernel2Pfi_param_0];
	ld.param.u32 	%r2, [_Z7kernel2Pfi_param_1];
	mov.u32 	%r1, %tid.x;
	setp.ge.s32 	%p1, %r1, %r2;
	@%p1 bra 	$L__BB2_2;
	cvta.to.global.u64 	%rd2, %rd1;
	mul.wide.u32 	%rd3, %r1, 4;
	add.s64 	%rd4, %rd2, %rd3;
	mov.b32 	%r3, 1091567616;
	st.global.u32 	[%rd4], %r3;
$L__BB2_2:
	ret;

}
	// .globl	_Z7kernel3PfS_i
.visible .entry _Z7kernel3PfS_i(
	.param .u64 .ptr .align 1 _Z7kernel3PfS_i_param_0,
	.param .u64 .ptr .align 1 _Z7kernel3PfS_i_param_1,
	.param .u32 _Z7kernel3PfS_i_param_2
)
{
	.reg .pred 	%p<2>;
	.reg .b32 	%r<3>;
	.reg .b32 	%f<3>;
	.reg .b64 	%rd<8>;

	ld.param.u64 	%rd1, [_Z7kernel3PfS_i_param_0];
	ld.param.u64 	%rd2, [_Z7kernel3PfS_i_param_1];
	ld.param.u32 	%r2, [_Z7kernel3PfS_i_param_2];
	mov.u32 	%r1, %tid.x;
	setp.ge.s32 	%p1, %r1, %r2;
	@%p1 bra 	$L__BB3_2;
	cvta.to.global.u64 	%rd3, %rd2;
	cvta.to.global.u64 	%rd4, %rd1;
	mul.wide.u32 	%rd5, %r1, 4;
	add.s64 	%rd6, %rd3, %rd5;
	ld.global.f32 	%f1, [%rd6];
	add.f32 	%f2, %f1, 0f41400000;
	add.s64 	%rd7, %rd4, %rd5;
	st.global.f32 	[%rd7], %f2;
$L__BB3_2:
	ret;

}
	// .globl	_Z7kernel4PfS_S_S_i
.visible .entry _Z7kernel4PfS_S_S_i(
	.param .u64 .ptr .align 1 _Z7kernel4PfS_S_S_i_param_0,
	.param .u64 .ptr .align 1 _Z7kernel4PfS_S_S_i_param_1,
	.param .u64 .ptr .align 1 _Z7kernel4PfS_S_S_i_param_2,
	.param .u64 .ptr .align 1 _Z7kernel4PfS_S_S_i_param_3,
	.param .u32 _Z7kernel4PfS_S_S_i_param_4
)
{
	.reg .pred 	%p<2>;
	.reg .b32 	%r<3>;
	.reg .b32 	%f<7>;
	.reg .b64 	%rd<14>;

	ld.param.u64 	%rd1, [_Z7kernel4PfS_S_S_i_param_0];
	ld.param.u64 	%rd2, [_Z7kernel4PfS_S_S_i_param_1];
	ld.param.u64 	%rd3, [_Z7kernel4PfS_S_S_i_param_2];
	ld.param.u64 	%rd4, [_Z7kernel4PfS_S_S_i_param_3];
	ld.param.u32 	%r2, [_Z7kernel4PfS_S_S_i_param_4];
	mov.u32 	%r1, %tid.x;
	setp.ge.s32 	%p1, %r1, %r2;
	@%p1 bra 	$L__BB4_2;
	cvta.to.global.u64 	%rd5, %rd3;
	cvta.to.global.u64 	%rd6, %rd2;
	cvta.to.global.u64 	%rd7, %rd4;
	cvta.to.global.u64 	%rd8, %rd1;
	mul.wide.u32 	%rd9, %r1, 4;
	add.s64 	%rd10, %rd5, %rd9;
	ld.global.f32 	%f1, [%rd10];
	add.s64 	%rd11, %rd6, %rd9;
	ld.global.f32 	%f2, [%rd11];
	mul.f32 	%f3, %f1, %f2;
	add.s64 	%rd12, %rd7, %rd9;
	ld.global.f32 	%f4, [%rd12];
	mul.f32 	%f5, %f4, %f4;
	div.rn.f32 	%f6, %f3, %f5;
	add.s64 	%rd13, %rd8, %rd9;
	st.global.f32 	[%rd13], %f6;
$L__BB4_2:
	ret;

}
	// .globl	_Z10z_0_numdemPfS_S_S_S_i
.visible .entry _Z10z_0_numdemPfS_S_S_S_i(
	.param .u64 .ptr .align 1 _Z10z_0_numdemPfS_S_S_S_i_param_0,
	.param .u64 .ptr .align 1 _Z10z_0_numdemPfS_S_S_S_i_param_1,
	.param .u64 .ptr .align 1 _Z10z_0_numdemPfS_S_S_S_i_param_2,
	.param .u64 .ptr .align 1 _Z10z_0_numdemPfS_S_S_S_i_param_3,
	.param .u64 .ptr .align 1 _Z10z_0_numdemPfS_S_S_S_i_param_4,
	.param .u32 _Z10z_0_numdemPfS_S_S_S_i_param_5
)
{
	.reg .pred 	%p<2>;
	.reg .b32 	%r<3>;
	.reg .b32 	%f<11>;
	.reg .b64 	%rd<17>;

	ld.param.u64 	%rd1, [_Z10z_0_numdemPfS_S_S_S_i_param_0];
	ld.param.u64 	%rd2, [_Z10z_0_numdemPfS_S_S_S_i_param_1];
	ld.param.u64 	%rd3, [_Z10z_0_numdemPfS_S_S_S_i_param_2];
	ld.param.u64 	%rd4, [_Z10z_0_numdemPfS_S_S_S_i_param_3];
	ld.param.u64 	%rd5, [_Z10z_0_numdemPfS_S_S_S_i_param_4];
	ld.param.u32 	%r2, [_Z10z_0_numdemPfS_S_S_S_i_param_5];
	mov.u32 	%r1, %tid.x;
	setp.ge.s32 	%p1, %r1, %r2;
	@%p1 bra 	$L__BB5_2;
	cvta.to.global.u64 	%rd6, %rd4;
	cvta.to.global.u64 	%rd7, %rd3;
	cvta.to.global.u64 	%rd8, %rd5;
	cvta.to.global.u64 	%rd9, %rd1;
	cvta.to.global.u64 	%rd10, %rd2;
	mul.wide.u32 	%rd11, %r1, 4;
	add.s64 	%rd12, %rd6, %rd11;
	ld.global.f32 	%f1, [%rd12];
	add.s64 	%rd13, %rd7, %rd11;
	ld.global.f32 	%f2, [%rd13];
	mul.f32 	%f3, %f1, %f2;
	add.s64 	%rd14, %rd8, %rd11;
	ld.global.f32 	%f4, [%rd14];
	mul.f32 	%f5, %f4, %f4;
	div.rn.f32 	%f6, %f3, %f5;
	add.s64 	%rd15, %rd9, %rd11;
	st.global.f32 	[%rd15], %f6;
	ld.global.f32 	%f7, [%rd12];
	ld.global.f32 	%f8, [%rd14];
	mul.f32 	%f9, %f8, %f8;
	div.rn.f32 	%f10, %f7, %f9;
	add.s64 	%rd16, %rd10, %rd11;
	st.global.f32 	[%rd16], %f10;
$L__BB5_2:
	ret;

}
	// .globl	_Z10kernel_T_0PfS_fS_S_i
.visible .entry _Z10kernel_T_0PfS_fS_S_i(
	.param .u64 .ptr .align 1 _Z10kernel_T_0PfS_fS_S_i_param_0,
	.param .u64 .ptr .align 1 _Z10kernel_T_0PfS_fS_S_i_param_1,
	.param .f32 _Z10kernel_T_0PfS_fS_S_i_param_2,
	.param .u64 .ptr .align 1 _Z10kernel_T_0PfS_fS_S_i_param_3,
	.param .u64 .ptr .align 1 _Z10kernel_T_0PfS_fS_S_i_param_4,
	.param .u32 _Z10kernel_T_0PfS_fS_S_i_param_5
)
{
	.reg .pred 	%p<2>;
	.reg .b32 	%r<3>;
	.reg .b32 	%f<12>;
	.reg .b64 	%rd<14>;

	ld.param.u64 	%rd1, [_Z10kernel_T_0PfS_fS_S_i_param_0];
	ld.param.u64 	%rd2, [_Z10kernel_T_0PfS_fS_S_i_param_1];
	ld.param.f32 	%f1, [_Z10kernel_T_0PfS_fS_S_i_param_2];
	ld.param.u64 	%rd3, [_Z10kernel_T_0PfS_fS_S_i_param_3];
	ld.param.u64 	%rd4, [_Z10kernel_T_0PfS_fS_S_i_param_4];
	ld.param.u32 	%r2, [_Z10kernel_T_0PfS_fS_S_i_param_5];
	mov.u32 	%r1, %tid.x;
	setp.ge.s32 	%p1, %r1, %r2;
	@%p1 bra 	$L__BB6_2;
	cvta.to.global.u64 	%rd5, %rd3;
	cvta.to.global.u64 	%rd6, %rd2;
	cvta.to.global.u64 	%rd7, %rd4;
	cvta.to.global.u64 	%rd8, %rd1;
	mul.wide.u32 	%rd9, %r1, 4;
	add.s64 	%rd10, %rd5, %rd9;
	ld.global.f32 	%f2, [%rd10];
	add.s64 	%rd11, %rd6, %rd9;
	ld.global.f32 	%f3, [%rd11];
	sub.f32 	%f4, %f3, %f1;
	mul.f32 	%f5, %f4, %f4;
	mul.f32 	%f6, %f2, %f5;
	add.s64 	%rd12, %rd7, %rd9;
	ld.global.f32 	%f7, [%rd12];
	mul.f32 	%f8, %f7, %f7;
	mul.f32 	%f9, %f7, %f8;
	mul.f32 	%f10, %f7, %f9;
	div.rn.f32 	%f11, %f6, %f10;
	add.s64 	%rd13, %rd8, %rd9;
	st.global.f32 	[%rd13], %f11;
$L__BB6_2:
	ret;

}
	// .globl	_Z15kernel_p_ik_numPfS_S_S_fii
.visible .entry _Z15kernel_p_ik_numPfS_S_S_fii(
	.param .u64 .ptr .align 1 _Z15kernel_p_ik_numPfS_S_S_fii_param_0,
	.param .u64 .ptr .align 1 _Z15kernel_p_ik_numPfS_S_S_fii_param_1,
	.param .u64 .ptr .align 1 _Z15kernel_p_ik_numPfS_S_S_fii_param_2,
	.param .u64 .ptr .align 1 _Z15kernel_p_ik_numPfS_S_S_fii_param_3,
	.param .f32 _Z15kernel_p_ik_numPfS_S_S_fii_param_4,
	.param .u32 _Z15kernel_p_ik_numPfS_S_S_fii_param_5,
	.param .u32 _Z15kernel_p_ik_numPfS_S_S_fii_param_6
)
{
	.reg .pred 	%p<2>;
	.reg .b32 	%r<10>;
	.reg .b32 	%f<25>;
	.reg .b64 	%rd<16>;

	ld.param.u64 	%rd1, [_Z15kernel_p_ik_numPfS_S_S_fii_param_0];
	ld.param.u64 	%rd2, [_Z15kernel_p_ik_numPfS_S_S_fii_param_1];
	ld.param.u64 	%rd3, [_Z15kernel_p_ik_numPfS_S_S_fii_param_2];
	ld.param.u64 	%rd4, [_Z15kernel_p_ik_numPfS_S_S_fii_param_3];
	ld.param.f32 	%f1, [_Z15kernel_p_ik_numPfS_S_S_fii_param_4];
	ld.param.u32 	%r4, [_Z15kernel_p_ik_numPfS_S_S_fii_param_5];
	ld.param.u32 	%r5, [_Z15kernel_p_ik_numPfS_S_S_fii_param_6];
	mov.u32 	%r1, %tid.x;
	mov.u32 	%r2, %ctaid.x;
	mov.u32 	%r6, %ntid.x;
	mad.lo.s32 	%r3, %r2, %r6, %r1;
	mul.lo.s32 	%r7, %r5, %r4;
	setp.ge.s32 	%p1, %r3, %r7;
	@%p1 bra 	$L__BB7_2;
	cvta.to.global.u64 	%rd5, %rd2;
	cvta.to.global.u64 	%rd6, %rd3;
	cvta.to.global.u64 	%rd7, %rd4;
	cvta.to.global.u64 	%rd8, %rd1;
	neg.f32 	%f2, %f1;
	mul.wide.u32 	%rd9, %r1, 4;
	add.s64 	%rd10, %rd5, %rd9;
	ld.global.f32 	%f3, [%rd10];
	mul.wide.u32 	%rd11, %r2, 4;
	add.s64 	%rd12, %rd6, %rd11;
	ld.global.f32 	%f4, [%rd12];
	sub.f32 	%f5, %f3, %f4;
	mul.f32 	%f6, %f5, %f5;
	add.s64 	%rd13, %rd7, %rd9;
	ld.global.f32 	%f7, [%rd13];
	mul.f32 	%f8, %f7, %f7;
	mul.f32 	%f9, %f7, %f8;
	mul.f32 	%f10, %f7, %f9;
	div.rn.f32 	%f11, %f6, %f10;
	mul.f32 	%f12, %f11, %f2;
	fma.rn.f32 	%f13, %f12, 0f3BBB989D, 0f3F000000;
	cvt.sat.f32.f32 	%f14, %f13;
	mov.f32 	%f15, 0f4B400001;
	mov.f32 	%f16, 0f437C0000;
	fma.rm.f32 	%f17, %f14, %f16, %f15;
	add.f32 	%f18, %f17, 0fCB40007F;
	neg.f32 	%f19, %f18;
	fma.rn.f32 	%f20, %f12, 0f3FB8AA3B, %f19;
	fma.rn.f32 	%f21, %f12, 0f32A57060, %f20;
	mov.b32 	%r8, %f17;
	shl.b32 	%r9, %r8, 23;
	mov.b32 	%f22, %r9;
	ex2.approx.ftz.f32 	%f23, %f21;
	mul.f32 	%f24, %f23, %f22;
	mul.wide.s32 	%rd14, %r3, 4;
	add.s64 	%rd15, %rd8, %rd14;
	st.global.f32 	[%rd15], %f24;
$L__BB7_2:
	ret;

}
	// .globl	_Z15kernel_p_ik_denPfS_S_i
.visible .entry _Z15kernel_p_ik_denPfS_S_i(
	.param .u64 .ptr .align 1 _Z15kernel_p_ik_denPfS_S_i_param_0,
	.param .u64 .ptr .align 1 _Z15kernel_p_ik_denPfS_S_i_param_1,
	.param .u64 .ptr .align 1 _Z15kernel_p_ik_denPfS_S_i_param_2,
	.param .u32 _Z15kernel_p_ik_denPfS_S_i_param_3
)
{
	.reg .pred 	%p<4>;
	.reg .b32 	%r<12>;
	.reg .b32 	%f<10>;
	.reg .b64 	%rd<12>;

	ld.param.u64 	%rd2, [_Z15kernel_p_ik_denPfS_S_i_param_0];
	ld.param.u64 	%rd3, [_Z15kernel_p_ik_denPfS_S_i_param_1];
	ld.param.u64 	%rd4, [_Z15kernel_p_ik_denPfS_S_i_param_2];
	ld.param.u32 	%r4, [_Z15kernel_p_ik_denPfS_S_i_param_3];
	cvta.to.global.u64 	%rd5, %rd3;
	cvta.to.global.u64 	%rd6, %rd2;
	cvta.to.global.u64 	%rd7, %rd4;
	mov.u32 	%r5, %tid.x;
	mov.u32 	%r6, %ctaid.x;
	mov.u32 	%r7, %ntid.x;
	mad.lo.s32 	%r8, %r6, %r7, %r5;
	mul.wide.u32 	%rd8, %r5, 4;
	add.s64 	%rd9, %rd7, %rd8;
	ld.global.f32 	%f4, [%rd9];
	mul.wide.s32 	%rd10, %r8, 4;
	add.s64 	%rd11, %rd6, %rd10;
	ld.global.f32 	%f5, [%rd11];
	mul.f32 	%f9, %f4, %f5;
	add.s64 	%rd1, %rd5, %rd10;
	st.global.f32 	[%rd1], %f9;
	cvt.rn.f32.s32 	%f6, %r4;
	mul.f32 	%f7, %f6, 0f3F000000;
	cvt.rpi.u32.f32 	%r11, %f7;
	setp.lt.s32 	%p1, %r11, 1;
	@%p1 bra 	$L__BB8_2;
$L__BB8_1:
	mov.b32 	%r9, %f9;
	shfl.sync.down.b32	%r10|%p2, %r9, %r11, 31, -1;
	mov.b32 	%f8, %r10;
	add.f32 	%f9, %f9, %f8;
	st.global.f32 	[%rd1], %f9;
	shr.u32 	%r3, %r11, 1;
	setp.gt.u32 	%p3, %r11, 1;
	mov.u32 	%r11, %r3;
	@%p3 bra 	$L__BB8_1;
$L__BB8_2:
	ret;

}
	// .globl	_Z11kernel_p_ikPfS_ii
.visible .entry _Z11kernel_p_ikPfS_ii(
	.param .u64 .ptr .align 1 _Z11kernel_p_ikPfS_ii_param_0,
	.param .u64 .ptr .align 1 _Z11kernel_p_ikPfS_ii_param_1,
	.param .u32 _Z11kernel_p_ikPfS_ii_param_2,
	.param .u32 _Z11kernel_p_ikPfS_ii_param_3
)
{
	.reg .pred 	%p<3>;
	.reg .b32 	%r<10>;
	.reg .b32 	%f<4>;
	.reg .b64 	%rd<11>;
	.reg .b64 	%fd<2>;

	ld.param.u64 	%rd3, [_Z11kernel_p_ikPfS_ii_param_0];
	ld.param.u64 	%rd2, [_Z11kernel_p_ikPfS_ii_param_1];
	ld.param.u32 	%r3, [_Z11kernel_p_ikPfS_ii_param_2];
	ld.param.u32 	%r4, [_Z11kernel_p_ikPfS_ii_param_3];
	cvta.to.global.u64 	%rd1, %rd3;
	mov.u32 	%r5, %tid.x;
	mov.u32 	%r6, %ctaid.x;
	mov.u32 	%r7, %ntid.x;
	mul.lo.s32 	%r1, %r6, %r7;
	add.s32 	%r2, %r1, %r5;
	mul.lo.s32 	%r8, %r4, %r3;
	setp.ge.s32 	%p1, %r2, %r8;
	@%p1 bra 	$L__BB9_4;
	cvta.to.global.u64 	%rd4, %rd2;
	mul.wide.s32 	%rd5, %r1, 4;
	add.s64 	%rd6, %rd4, %rd5;
	ld.global.f32 	%f1, [%rd6];
	cvt.f64.f32 	%fd1, %f1;
	setp.leu.f64 	%p2, %fd1, 0d3696D601AD376AB9;
	@%p2 bra 	$L__BB9_3;
	mul.wide.s32 	%rd9, %r2, 4;
	add.s64 	%rd10, %rd1, %rd9;
	ld.global.f32 	%f2, [%rd10];
	div.rn.f32 	%f3, %f2, %f1;
	st.global.f32 	[%rd10], %f3;
	bra.uni 	$L__BB9_4;
$L__BB9_3:
	mul.wide.s32 	%rd7, %r2, 4;
	add.s64 	%rd8, %rd1, %rd7;
	mov.b32 	%r9, 0;
	st.global.u32 	[%rd8], %r9;
$L__BB9_4:
	ret;

}
	// .globl	_Z18kernel_z_ik_numdenPfS_S_S_S_S_ii
.visible .entry _Z18kernel_z_ik_numdenPfS_S_S_S_S_ii(
	.param .u64 .ptr .align 1 _Z18kernel_z_ik_numdenPfS_S_S_S_S_ii_param_0,
	.param .u64 .ptr .align 1 _Z18kernel_z_ik_numdenPfS_S_S_S_S_ii_param_1,
	.param .u64 .ptr .align 1 _Z18kernel_z_ik_numdenPfS_S_S_S_S_ii_param_2,
	.param .u64 .ptr .align 1 _Z18kernel_z_ik_numdenPfS_S_S_S_S_ii_param_3,
	.param .u64 .ptr .align 1 _Z18kernel_z_ik_numdenPfS_S_S_S_S_ii_param_4,
	.param .u64 .ptr .align 1 _Z18kernel_z_ik_numdenPfS_S_S_S_S_ii_param_5,
	.param .u32 _Z18kernel_z_ik_numdenPfS_S_S_S_S_ii_param_6,
	.param .u32 _Z18kernel_z_ik_numdenPfS_S_S_S_S_ii_param_7
)
{
	.reg .pred 	%p<2>;
	.reg .b32 	%r<8>;
	.reg .b32 	%f<15>;
	.reg .b64 	%rd<21>;

	ld.param.u64 	%rd1, [_Z18kernel_z_ik_numdenPfS_S_S_S_S_ii_param_0];
	ld.param.u64 	%rd2, [_Z18kernel_z_ik_numdenPfS_S_S_S_S_ii_param_1];
	ld.param.u64 	%rd3, [_Z18kernel_z_ik_numdenPfS_S_S_S_S_ii_param_2];
	ld.param.u64 	%rd4, [_Z18kernel_z_ik_numdenPfS_S_S_S_S_ii_param_3];
	ld.param.u64 	%rd5, [_Z18kernel_z_ik_numdenPfS_S_S_S_S_ii_param_4];
	ld.param.u64 	%rd6, [_Z18kernel_z_ik_numdenPfS_S_S_S_S_ii_param_5];
	ld.param.u32 	%r3, [_Z18kernel_z_ik_numdenPfS_S_S_S_S_ii_param_6];
	ld.param.u32 	%r4, [_Z18kernel_z_ik_numdenPfS_S_S_S_S_ii_param_7];
	mov.u32 	%r1, %tid.x;
	mov.u32 	%r5, %ctaid.x;
	mov.u32 	%r6, %ntid.x;
	mad.lo.s32 	%r2, %r5, %r6, %r1;
	mul.lo.s32 	%r7, %r4, %r3;
	setp.ge.s32 	%p1, %r2, %r7;
	@%p1 bra 	$L__BB10_2;
	cvta.to.global.u64 	%rd7, %rd4;
	cvta.to.global.u64 	%rd8, %rd1;
	cvta.to.global.u64 	%rd9, %rd5;
	cvta.to.global.u64 	%rd10, %rd6;
	cvta.to.global.u64 	%rd11, %rd2;
	cvta.to.global.u64 	%rd12, %rd3;
	mul.wide.u32 	%rd13, %r1, 4;
	add.s64 	%rd14, %rd7, %rd13;
	ld.global.f32 	%f1, [%rd14];
	mul.wide.s32 	%rd15, %r2, 4;
	add.s64 	%rd16, %rd8, %rd15;
	ld.global.f32 	%f2, [%rd16];
	mul.f32 	%f3, %f1, %f2;
	add.s64 	%rd17, %rd9, %rd13;
	ld.global.f32 	%f4, [%rd17];
	mul.f32 	%f5, %f3, %f4;
	add.s64 	%rd18, %rd10, %rd13;
	ld.global.f32 	%f6, [%rd18];
	mul.f32 	%f7, %f6, %f6;
	div.rn.f32 	%f8, %f5, %f7;
	add.s64 	%rd19, %rd11, %rd15;
	st.global.f32 	[%rd19], %f8;
	ld.global.f32 	%f9, [%rd14];
	ld.global.f32 	%f10, [%rd16];
	mul.f32 	%f11, %f9, %f10;
	ld.global.f32 	%f12, [%rd18];
	mul.f32 	%f13, %f12, %f12;
	div.rn.f32 	%f14, %f11, %f13;
	add.s64 	%rd20, %rd12, %rd15;
	st.global.f32 	[%rd20], %f14;
$L__BB10_2:
	ret;

}
	// .globl	_Z15kernel_z_ik_numPfS_S_S_S_ii
.visible .entry _Z15kernel_z_ik_numPfS_S_S_S_ii(
	.param .u64 .ptr .align 1 _Z15kernel_z_ik_numPfS_S_S_S_ii_param_0,
	.param .u64 .ptr .align 1 _Z15kernel_z_ik_numPfS_S_S_S_ii_param_1,
	.param .u64 .ptr .align 1 _Z15kernel_z_ik_numPfS_S_S_S_ii_param_2,
	.param .u64 .ptr .align 1 _Z15kernel_z_ik_numPfS_S_S_S_ii_param_3,
	.param .u64 .ptr .align 1 _Z15kernel_z_ik_numPfS_S_S_S_ii_param_4,
	.param .u32 _Z15kernel_z_ik_numPfS_S_S_S_ii_param_5,
	.param .u32 _Z15kernel_z_ik_numPfS_S_S_S_ii_param_6
)
{
	.reg .pred 	%p<2>;
	.reg .b32 	%r<8>;
	.reg .b32 	%f<9>;
	.reg .b64 	%rd<18>;

	ld.param.u64 	%rd1, [_Z15kernel_z_ik_numPfS_S_S_S_ii_param_0];
	ld.param.u64 	%rd2, [_Z15kernel_z_ik_numPfS_S_S_S_ii_param_1];
	ld.param.u64 	%rd3, [_Z15kernel_z_ik_numPfS_S_S_S_ii_param_2];
	ld.param.u64 	%rd4, [_Z15kernel_z_ik_numPfS_S_S_S_ii_param_3];
	ld.param.u64 	%rd5, [_Z15kernel_z_ik_numPfS_S_S_S_ii_param_4];
	ld.param.u32 	%r3, [_Z15kernel_z_ik_numPfS_S_S_S_ii_param_5];
	ld.param.u32 	%r4, [_Z15kernel_z_ik_numPfS_S_S_S_ii_param_6];
	mov.u32 	%r1, %tid.x;
	mov.u32 	%r5, %ctaid.x;
	mov.u32 	%r6, %ntid.x;
	mad.lo.s32 	%r2, %r5, %r6, %r1;
	mul.lo.s32 	%r7, %r4, %r3;
	setp.ge.s32 	%p1, %r2, %r7;
	@%p1 bra 	$L__BB11_2;
	cvta.to.global.u64 	%rd6, %rd3;
	cvta.to.global.u64 	%rd7, %rd1;
	cvta.to.global.u64 	%rd8, %rd4;
	cvta.to.global.u64 	%rd9, %rd5;
	cvta.to.global.u64 	%rd10, %rd2;
	mul.wide.u32 	%rd11, %r1, 4;
	add.s64 	%rd12, %rd6, %rd11;
	ld.global.f32 	%f1, [%rd12];
	mul.wide.s32 	%rd13, %r2, 4;
	add.s64 	%rd14, %rd7, %rd13;
	ld.global.f32 	%f2, [%rd14];
	mul.f32 	%f3, %f1, %f2;
	add.s64 	%rd15, %rd8, %rd11;
	ld.global.f32 	%f4, [%rd15];
	mul.f32 	%f5, %f3, %f4;
	add.s64 	%rd16, %rd9, %rd11;
	ld.global.f32 	%f6, [%rd16];
	mul.f32 	%f7, %f6, %f6;
	div.rn.f32 	%f8, %f5, %f7;
	add.s64 	%rd17, %rd10, %rd13;
	st.global.f32 	[%rd17], %f8;
$L__BB11_2:
	ret;

}
	// .globl	_Z15kernel_z_ik_denPfS_S_S_S_ii
.visible .entry _Z15kernel_z_ik_denPfS_S_S_S_ii(
	.param .u64 .ptr .align 1 _Z15kernel_z_ik_denPfS_S_S_S_ii_param_0,
	.param .u64 .ptr .align 1 _Z15kernel_z_ik_denPfS_S_S_S_ii_param_1,
	.param .u64 .ptr .align 1 _Z15kernel_z_ik_denPfS_S_S_S_ii_param_2,
	.param .u64 .ptr .align 1 _Z15kernel_z_ik_denPfS_S_S_S_ii_param_3,
	.param .u64 .ptr .align 1 _Z15kernel_z_ik_denPfS_S_S_S_ii_param_4,
	.param .u32 _Z15kernel_z_ik_denPfS_S_S_S_ii_param_5,
	.param .u32 _Z15kernel_z_ik_denPfS_S_S_S_ii_param_6
)
{
	.reg .pred 	%p<2>;
	.reg .b32 	%r<8>;
	.reg .b32 	%f<7>;
	.reg .b64 	%rd<15>;

	ld.param.u64 	%rd1, [_Z15kernel_z_ik_denPfS_S_S_S_ii_param_0];
	ld.param.u64 	%rd2, [_Z15kernel_z_ik_denPfS_S_S_S_ii_param_1];
	ld.param.u64 	%rd3, [_Z15kernel_z_ik_denPfS_S_S_S_ii_param_2];
	ld.param.u64 	%rd4, [_Z15kernel_z_ik_denPfS_S_S_S_ii_param_4];
	ld.param.u32 	%r3, [_Z15kernel_z_ik_denPfS_S_S_S_ii_param_5];
	ld.param.u32 	%r4, [_Z15kernel_z_ik_denPfS_S_S_S_ii_param_6];
	mov.u32 	%r1, %tid.x;
	mov.u32 	%r5, %ctaid.x;
	mov.u32 	%r6, %ntid.x;
	mad.lo.s32 	%r2, %r5, %r6, %r1;
	mul.lo.s32 	%r7, %r4, %r3;
	setp.ge.s32 	%p1, %r2, %r7;
	@%p1 bra 	$L__BB12_2;
	cvta.to.global.u64 	%rd5, %rd3;
	cvta.to.global.u64 	%rd6, %rd1;
	cvta.to.global.u64 	%rd7, %rd4;
	cvta.to.global.u64 	%rd8, %rd2;
	mul.wide.u32 	%rd9, %r1, 4;
	add.s64 	%rd10, %rd5, %rd9;
	ld.global.f32 	%f1, [%rd10];
	mul.wide.s32 	%rd11, %r2, 4;
	add.s64 	%rd12, %rd6, %rd11;
	ld.global.f32 	%f2, [%rd12];
	mul.f32 	%f3, %f1, %f2;
	add.s64 	%rd13, %rd7, %rd9;
	ld.global.f32 	%f4, [%rd13];
	mul.f32 	%f5, %f4, %f4;
	div.rn.f32 	%f6, %f3, %f5;
	add.s64 	%rd14, %rd8, %rd11;
	st.global.f32 	[%rd14], %f6;
$L__BB12_2:
	ret;

}
	// .globl	_Z18sumBlock_with_loopPfS_i
.visible .entry _Z18sumBlock_with_loopPfS_i(
	.param .u64 .ptr .align 1 _Z18sumBlock_with_loopPfS_i_param_0,
	.param .u64 .ptr .align 1 _Z18sumBlock_with_loopPfS_i_param_1,
	.param .u32 _Z18sumBlock_with_loopPfS_i_param_2
)
{
	.reg .pred 	%p<3>;
	.reg .b32 	%r<12>;
	.reg .b32 	%f<9>;
	.reg .b64 	%rd<12>;

	ld.param.u64 	%rd4, [_Z18sumBlock_with_loopPfS_i_param_0];
	ld.param.u64 	%rd5, [_Z18sumBlock_with_loopPfS_i_param_1];
	ld.param.u32 	%r5, [_Z18sumBlock_with_loopPfS_i_param_2];
	cvta.to.global.u64 	%rd1, %rd5;
	cvta.to.global.u64 	%rd6, %rd4;
	mov.u32 	%r1, %tid.x;
	mul.wide.u32 	%rd7, %r1, 4;
	add.s64 	%rd2, %rd6, %rd7;
	ld.global.f32 	%f4, [%rd2];
	add.s64 	%rd8, %rd1, %rd7;
	st.global.f32 	[%rd8], %f4;
	mov.u32 	%r6, %nctaid.x;
	cvt.rn.f32.u32 	%f5, %r6;
	mul.f32 	%f6, %f5, 0f3F000000;
	cvt.rpi.u32.f32 	%r11, %f6;
	setp.lt.s32 	%p1, %r11, 1;
	@%p1 bra 	$L__BB13_3;
	mov.u32 	%r7, %ntid.x;
	mov.u32 	%r8, %ctaid.x;
	mad.lo.s32 	%r9, %r8, %r7, %r1;
	mul.wide.s32 	%rd9, %r9, 4;
	add.s64 	%rd3, %rd1, %rd9;
	ld.global.f32 	%f8, [%rd3];
$L__BB13_2:
	mul.lo.s32 	%r10, %r11, %r5;
	mul.wide.s32 	%rd10, %r10, 4;
	add.s64 	%rd11, %rd2, %rd10;
	ld.global.f32 	%f7, [%rd11];
	add.f32 	%f8, %f8, %f7;
	st.global.f32 	[%rd3], %f8;
	shr.u32 	%r4, %r11, 1;
	setp.gt.u32 	%p2, %r11, 1;
	mov.u32 	%r11, %r4;
	@%p2 bra 	$L__BB13_2;
$L__BB13_3:
	ret;

}
	// .globl	_Z11kernel_z_ikPfS_S_ii
.visible .entry _Z11kernel_z_ikPfS_S_ii(
	.param .u64 .ptr .align 1 _Z11kernel_z_ikPfS_S_ii_param_0,
	.param .u64 .ptr .align 1 _Z11kernel_z_ikPfS_S_ii_param_1,
	.param .u64 .ptr .align 1 _Z11kernel_z_ikPfS_S_ii_param_2,
	.param .u32 _Z11kernel_z_ikPfS_S_ii_param_3,
	.param .u32 _Z11kernel_z_ikPfS_S_ii_param_4
)
{
	.reg .pred 	%p<2>;
	.reg .b32 	%r<9>;
	.reg .b32 	%f<4>;
	.reg .b64 	%rd<12>;

	ld.param.u64 	%rd1, [_Z11kernel_z_ikPfS_S_ii_param_0];
	ld.param.u64 	%rd2, [_Z11kernel_z_ikPfS_S_ii_param_1];
	ld.param.u64 	%rd3, [_Z11kernel_z_ikPfS_S_ii_param_2];
	ld.param.u32 	%r3, [_Z11kernel_z_ikPfS_S_ii_param_3];
	ld.param.u32 	%r4, [_Z11kernel_z_ikPfS_S_ii_param_4];
	mov.u32 	%r5, %tid.x;
	mov.u32 	%r6, %ctaid.x;
	mov.u32 	%r7, %ntid.x;
	mul.lo.s32 	%r1, %r6, %r7;
	add.s32 	%r2, %r1, %r5;
	mul.lo.s32 	%r8, %r4, %r3;
	setp.ge.s32 	%p1, %r2, %r8;
	@%p1 bra 	$L__BB14_2;
	cvta.to.global.u64 	%rd4, %rd2;
	cvta.to.global.u64 	%rd5, %rd3;
	cvta.to.global.u64 	%rd6, %rd1;
	mul.wide.s32 	%rd7, %r2, 4;
	add.s64 	%rd8, %rd4, %rd7;
	ld.global.f32 	%f1, [%rd8];
	mul.wide.s32 	%rd9, %r1, 4;
	add.s64 	%rd10, %rd5, %rd9;
	ld.global.f32 	%f2, [%rd10];
	div.rn.f32 	%f3, %f1, %f2;
	add.s64 	%rd11, %rd6, %rd7;
	st.global.f32 	[%rd11], %f3;
$L__BB14_2:
	ret;

}
	// .globl	_Z19kernel_z_0_dontknowPfS_S_S_S_i
.visible .entry _Z19kernel_z_0_dontknowPfS_S_S_S_i(
	.param .u64 .ptr .align 1 _Z19kernel_z_0_dontknowPfS_S_S_S_i_param_0,
	.param .u64 .ptr .align 1 _Z19kernel_z_0_dontknowPfS_S_S_S_i_param_1,
	.param .u64 .ptr .align 1 _Z19kernel_z_0_dontknowPfS_S_S_S_i_param_2,
	.param .u64 .ptr .align 1 _Z19kernel_z_0_dontknowPfS_S_S_S_i_param_3,
	.param .u64 .ptr .align 1 _Z19kernel_z_0_dontknowPfS_S_S_S_i_param_4,
	.param .u32 _Z19kernel_z_0_dontknowPfS_S_S_S_i_param_5
)
{
	.reg .pred 	%p<2>;
	.reg .b32 	%r<3>;
	.reg .b32 	%f<9>;
	.reg .b64 	%rd<17>;

	ld.param.u64 	%rd1, [_Z19kernel_z_0_dontknowPfS_S_S_S_i_param_0];
	ld.param.u64 	%rd2, [_Z19kernel_z_0_dontknowPfS_S_S_S_i_param_1];
	ld.param.u64 	%rd3, [_Z19kernel_z_0_dontknowPfS_S_S_S_i_param_2];
	ld.param.u64 	%rd4, [_Z19kernel_z_0_dontknowPfS_S_S_S_i_param_3];
	ld.param.u64 	%rd5, [_Z19kernel_z_0_dontknowPfS_S_S_S_i_param_4];
	ld.param.u32 	%r2, [_Z19kernel_z_0_dontknowPfS_S_S_S_i_param_5];
	mov.u32 	%r1, %tid.x;
	setp.ge.s32 	%p1, %r1, %r2;
	@%p1 bra 	$L__BB15_2;
	cvta.to.global.u64 	%rd6, %rd3;
	cvta.to.global.u64 	%rd7, %rd4;
	cvta.to.global.u64 	%rd8, %rd5;
	cvta.to.global.u64 	%rd9, %rd1;
	cvta.to.global.u64 	%rd10, %rd2;
	mul.wide.u32 	%rd11, %r1, 4;
	add.s64 	%rd12, %rd6, %rd11;
	ld.global.f32 	%f1, [%rd12];
	add.s64 	%rd13, %rd7, %rd11;
	ld.global.f32 	%f2, [%rd13];
	mul.f32 	%f3, %f1, %f2;
	add.s64 	%rd14, %rd8, %rd11;
	ld.global.f32 	%f4, [%rd14];
	div.rn.f32 	%f5, %f3, %f4;
	add.s64 	%rd15, %rd9, %rd11;
	st.global.f32 	[%rd15], %f5;
	ld.global.f32 	%f6, [%rd12];
	ld.global.f32 	%f7, [%rd14];
	div.rn.f32 	%f8, %f6, %f7;
	add.s64 	%rd16, %rd10, %rd11;
	st.global.f32 	[%rd16], %f8;
$L__BB15_2:
	ret;

}
	// .globl	_Z23sumBlock_with_shfl_downPfS_i
.visible .entry _Z23sumBlock_with_shfl_downPfS_i(
	.param .u64 .ptr .align 1 _Z23sumBlock_with_shfl_downPfS_i_param_0,
	.param .u64 .ptr .align 1 _Z23sumBlock_with_shfl_downPfS_i_param_1,
	.param .u32 _Z23sumBlock_with_shfl_downPfS_i_param_2
)
{
	.reg .pred 	%p<4>;
	.reg .b32 	%r<9>;
	.reg .b32 	%f<8>;
	.reg .b64 	%rd<8>;

	ld.param.u64 	%rd2, [_Z23sumBlock_with_shfl_downPfS_i_param_0];
	ld.param.u64 	%rd3, [_Z23sumBlock_with_shfl_downPfS_i_param_1];
	ld.param.u32 	%r4, [_Z23sumBlock_with_shfl_downPfS_i_param_2];
	cvta.to.global.u64 	%rd4, %rd3;
	cvta.to.global.u64 	%rd5, %rd2;
	mov.u32 	%r5, %tid.x;
	mul.wide.u32 	%rd6, %r5, 4;
	add.s64 	%rd7, %rd5, %rd6;
	ld.global.f32 	%f7, [%rd7];
	add.s64 	%rd1, %rd4, %rd6;
	st.global.f32 	[%rd1], %f7;
	cvt.rn.f32.s32 	%f4, %r4;
	mul.f32 	%f5, %f4, 0f3F000000;
	cvt.rpi.u32.f32 	%r8, %f5;
	setp.lt.s32 	%p1, %r8, 1;
	@%p1 bra 	$L__BB16_2;
$L__BB16_1:
	mov.b32 	%r6, %f7;
	shfl.sync.down.b32	%r7|%p2, %r6, %r8, 31, -1;
	mov.b32 	%f6, %r7;
	add.f32 	%f7, %f7, %f6;
	st.global.f32 	[%rd1], %f7;
	shr.u32 	%r3, %r8, 1;
	setp.gt.u32 	%p3, %r8, 1;
	mov.u32 	%r8, %r3;
	@%p3 bra 	$L__BB16_1;
$L__BB16_2:
	ret;

}
	// .globl	_Z27sumBlock_with_shfl_down_gidPfS_i
.visible .entry _Z27sumBlock_with_shfl_down_gidPfS_i(
	.param .u64 .ptr .align 1 _Z27sumBlock_with_shfl_down_gidPfS_i_param_0,
	.param .u64 .ptr .align 1 _Z27sumBlock_with_shfl_down_gidPfS_i_param_1,
	.param .u32 _Z27sumBlock_with_shfl_down_gidPfS_i_param_2
)
{
	.reg .pred 	%p<4>;
	.reg .b32 	%r<15>;
	.reg .b32 	%f<6>;
	.reg .b64 	%rd<5>;

	ld.param.u64 	%rd2, [_Z27sumBlock_with_shfl_down_gidPfS_i_param_1];
	ld.param.u32 	%r7, [_Z27sumBlock_with_shfl_down_gidPfS_i_param_2];
	cvt.rn.f32.s32 	%f1, %r7;
	mul.f32 	%f2, %f1, 0f3F000000;
	cvt.rpi.u32.f32 	%r14, %f2;
	setp.lt.s32 	%p1, %r14, 1;
	@%p1 bra 	$L__BB17_3;
	cvta.to.global.u64 	%rd3, %rd2;
	mov.u32 	%r8, %tid.x;
	mov.u32 	%r9, %ntid.x;
	mov.u32 	%r10, %ctaid.x;
	mad.lo.s32 	%r11, %r10, %r9, %r8;
	mul.wide.s32 	%rd4, %r11, 4;
	add.s64 	%rd1, %rd3, %rd4;
	ld.global.u32 	%r13, [%rd1];
$L__BB17_2:
	shfl.sync.down.b32	%r12|%p2, %r13, %r14, 31, -1;
	mov.b32 	%f3, %r12;
	mov.b32 	%f4, %r13;
	add.f32 	%f5, %f4, %f3;
	st.global.f32 	[%rd1], %f5;
	shr.u32 	%r5, %r14, 1;
	setp.gt.u32 	%p3, %r14, 1;
	mov.b32 	%r13, %f5;
	mov.u32 	%r14, %r5;
	@%p3 bra 	$L__BB17_2;
$L__BB17_3:
	ret;

}
	// .globl	_Z25sumBlock_with_shfl_down_kPfS_i
.visible .entry _Z25sumBlock_with_shfl_down_kPfS_i(
	.param .u64 .ptr .align 1 _Z25sumBlock_with_shfl_down_kPfS_i_param_0,
	.param .u64 .ptr .align 1 _Z25sumBlock_with_shfl_down_kPfS_i_param_1,
	.param .u32 _Z25sumBlock_with_shfl_down_kPfS_i_param_2
)
{
	.reg .pred 	%p<4>;
	.reg .b32 	%r<12>;
	.reg .b32 	%f<8>;
	.reg .b64 	%rd<8>;

	ld.param.u64 	%rd2, [_Z25sumBlock_with_shfl_down_kPfS_i_param_0];
	ld.param.u64 	%rd3, [_Z25sumBlock_with_shfl_down_kPfS_i_param_1];
	ld.param.u32 	%r4, [_Z25sumBlock_with_shfl_down_kPfS_i_param_2];
	cvta.to.global.u64 	%rd4, %rd3;
	cvta.to.global.u64 	%rd5, %rd2;
	mov.u32 	%r5, %ctaid.x;
	mov.u32 	%r6, %ntid.x;
	mov.u32 	%r7, %tid.x;
	mad.lo.s32 	%r8, %r5, %r6, %r7;
	mul.wide.s32 	%rd6, %r8, 4;
	add.s64 	%rd7, %rd5, %rd6;
	ld.global.f32 	%f7, [%rd7];
	add.s64 	%rd1, %rd4, %rd6;
	st.global.f32 	[%rd1], %f7;
	cvt.rn.f32.s32 	%f4, %r4;
	mul.f32 	%f5, %f4, 0f3F000000;
	cvt.rpi.u32.f32 	%r11, %f5;
	setp.lt.s32 	%p1, %r11, 1;
	@%p1 bra 	$L__BB18_2;
$L__BB18_1:
	mov.b32 	%r9, %f7;
	shfl.sync.down.b32	%r10|%p2, %r9, %r11, 31, -1;
	mov.b32 	%f6, %r10;
	add.f32 	%f7, %f7, %f6;
	st.global.f32 	[%rd1], %f7;
	shr.u32 	%r3, %r11, 1;
	setp.gt.u32 	%p3, %r11, 1;
	mov.u32 	%r11, %r3;
	@%p3 bra 	$L__BB18_1;
$L__BB18_2:
	ret;

}
	// .globl	_Z4initjP17curandStateXORWOW
.visible .entry _Z4initjP17curandStateXORWOW(
	.param .u32 _Z4initjP17curandStateXORWOW_param_0,
	.param .u64 .ptr .align 1 _Z4initjP17curandStateXORWOW_param_1
)
{
	.reg .pred 	%p<24>;
	.reg .b32 	%r<406>;
	.reg .b64 	%rd<18>;

	ld.param.u32 	%r182, [_Z4initjP17curandStateXORWOW_param_0];
	ld.param.u64 	%rd8, [_Z4initjP17curandStateXORWOW_param_1];
	cvta.to.global.u64 	%rd9, %rd8;
	mov.u32 	%r183, %ctaid.x;
	cvt.u64.u32 	%rd17, %r183;
	mul.wide.u32 	%rd10, %r183, 48;
	add.s64 	%rd2, %rd9, %rd10;
	xor.b32  	%r184, %r182, -1429050551;
	mul.lo.s32 	%r185, %r184, 1099087573;
	add.s32 	%r186, %r185, -638133224;
	add.s32 	%r187, %r185, 123456789;
	st.global.v2.u32 	[%rd2], {%r186, %r187};
	xor.b32  	%r188, %r185, 362436069;
	mov.b32 	%r189, -123459836;
	st.global.v2.u32 	[%rd2+8], {%r188, %r189};
	add.s32 	%r190, %r185, 5783321;
	mov.b32 	%r191, -589760388;
	st.global.v2.u32 	[%rd2+16], {%r191, %r190};
	setp.eq.s32 	%p1, %r183, 0;
	@%p1 bra 	$L__BB19_42;
	mov.b32 	%r312, 0;
	mov.u64 	%rd12, precalc_xorwow_matrix;
$L__BB19_2:
	and.b64  	%rd4, %rd17, 3;
	setp.eq.s64 	%p2, %rd4, 0;
	@%p2 bra 	$L__BB19_41;
	mul.wide.u32 	%rd11, %r312, 3200;
	add.s64 	%rd5, %rd12, %rd11;
	cvt.u32.u64 	%r2, %rd4;
	mov.b32 	%r313, 0;
$L__BB19_4:
	mov.b32 	%r326, 0;
	mov.u32 	%r327, %r326;
	mov.u32 	%r328, %r326;
	mov.u32 	%r329, %r326;
	mov.u32 	%r330, %r326;
	mov.u32 	%r319, %r326;
$L__BB19_5:
	mul.wide.u32 	%rd13, %r319, 4;
	add.s64 	%rd14, %rd2, %rd13;
	ld.global.u32 	%r10, [%rd14+4];
	shl.b32 	%r11, %r319, 5;
	mov.b32 	%r325, 0;
$L__BB19_6:
	.pragma "nounroll";
	shr.u32 	%r196, %r10, %r325;
	and.b32  	%r197, %r196, 1;
	setp.eq.b32 	%p3, %r197, 1;
	not.pred 	%p4, %p3;
	add.s32 	%r198, %r11, %r325;
	mul.lo.s32 	%r199, %r198, 5;
	mul.wide.u32 	%rd15, %r199, 4;
	add.s64 	%rd6, %rd5, %rd15;
	@%p4 bra 	$L__BB19_8;
	ld.global.u32 	%r200, [%rd6];
	xor.b32  	%r330, %r330, %r200;
	ld.global.u32 	%r201, [%rd6+4];
	xor.b32  	%r329, %r329, %r201;
	ld.global.u32 	%r202, [%rd6+8];
	xor.b32  	%r328, %r328, %r202;
	ld.global.u32 	%r203, [%rd6+12];
	xor.b32  	%r327, %r327, %r203;
	ld.global.u32 	%r204, [%rd6+16];
	xor.b32  	%r326, %r326, %r204;
$L__BB19_8:
	and.b32  	%r206, %r196, 2;
	setp.eq.s32 	%p5, %r206, 0;
	@%p5 bra 	$L__BB19_10;
	ld.global.u32 	%r207, [%rd6+20];
	xor.b32  	%r330, %r330, %r207;
	ld.global.u32 	%r208, [%rd6+24];
	xor.b32  	%r329, %r329, %r208;
	ld.global.u32 	%r209, [%rd6+28];
	xor.b32  	%r328, %r328, %r209;
	ld.global.u32 	%r210, [%rd6+32];
	xor.b32  	%r327, %r327, %r210;
	ld.global.u32 	%r211, [%rd6+36];
	xor.b32  	%r326, %r326, %r211;
$L__BB19_10:
	and.b32  	%r213, %r196, 4;
	setp.eq.s32 	%p6, %r213, 0;
	@%p6 bra 	$L__BB19_12;
	ld.global.u32 	%r214, [%rd6+40];
	xor.b32  	%r330, %r330, %r214;
	ld.global.u32 	%r215, [%rd6+44];
	xor.b32  	%r329, %r329, %r215;
	ld.global.u32 	%r216, [%rd6+48];
	xor.b32  	%r328, %r328, %r216;
	ld.global.u32 	%r217, [%rd6+52];
	xor.b32  	%r327, %r327, %r217;
	ld.global.u32 	%r218, [%rd6+56];
	xor.b32  	%r326, %r326, %r218;
$L__BB19_12:
	and.b32  	%r220, %r196, 8;
	setp.eq.s32 	%p7, %r220, 0;
	@%p7 bra 	$L__BB19_14;
	ld.global.u32 	%r221, [%rd6+60];
	xor.b32  	%r330, %r330, %r221;
	ld.global.u32 	%r222, [%rd6+64];
	xor.b32  	%r329, %r329, %r222;
	ld.global.u32 	%r223, [%rd6+68];
	xor.b32  	%r328, %r328, %r223;
	ld.global.u32 	%r224, [%rd6+72];
	xor.b32  	%r327, %r327, %r224;
	ld.global.u32 	%r225, [%rd6+76];
	xor.b32  	%r326, %r326, %r225;
$L__BB19_14:
	and.b32  	%r227, %r196, 16;
	setp.eq.s32 	%p8, %r227, 0;
	@%p8 bra 	$L__BB19_16;
	ld.global.u32 	%r228, [%rd6+80];
	xor.b32  	%r330, %r330, %r228;
	ld.global.u32 	%r229, [%rd6+84];
	xor.b32  	%r329, %r329, %r229;
	ld.global.u32 	%r230, [%rd6+88];
	xor.b32  	%r328, %r328, %r230;
	ld.global.u32 	%r231, [%rd6+92];
	xor.b32  	%r327, %r327, %r231;
	ld.global.u32 	%r232, [%rd6+96];
	xor.b32  	%r326, %r326, %r232;
$L__BB19_16:
	and.b32  	%r234, %r196, 32;
	setp.eq.s32 	%p9, %r234, 0;
	@%p9 bra 	$L__BB19_18;
	ld.global.u32 	%r235, [%rd6+100];
	xor.b32  	%r330, %r330, %r235;
	ld.global.u32 	%r236, [%rd6+104];
	xor.b32  	%r329, %r329, %r236;
	ld.global.u32 	%r237, [%rd6+108];
	xor.b32  	%r328, %r328, %r237;
	ld.global.u32 	%r238, [%rd6+112];
	xor.b32  	%r327, %r327, %r238;
	ld.global.u32 	%r239, [%rd6+116];
	xor.b32  	%r326, %r326, %r239;
$L__BB19_18:
	and.b32  	%r241, %r196, 64;
	setp.eq.s32 	%p10, %r241, 0;
	@%p10 bra 	$L__BB19_20;
	ld.global.u32 	%r242, [%rd6+120];
	xor.b32  	%r330, %r330, %r242;
	ld.global.u32 	%r243, [%rd6+124];
	xor.b32  	%r329, %r329, %r243;
	ld.global.u32 	%r244, [%rd6+128];
	xor.b32  	%r328, %r328, %r244;
	ld.global.u32 	%r245, [%rd6+132];
	xor.b32  	%r327, %r327, %r245;
	ld.global.u32 	%r246, [%rd6+136];
	xor.b32  	%r326, %r326, %r246;
$L__BB19_20:
	and.b32  	%r248, %r196, 128;
	setp.eq.s32 	%p11, %r248, 0;
	@%p11 bra 	$L__BB19_22;
	ld.global.u32 	%r249, [%rd6+140];
	xor.b32  	%r330, %r330, %r249;
	ld.global.u32 	%r250, [%rd6+144];
	xor.b32  	%r329, %r329, %r250;
	ld.global.u32 	%r251, [%rd6+148];
	xor.b32  	%r328, %r328, %r251;
	ld.global.u32 	%r252, [%rd6+152];
	xor.b32  	%r327, %r327, %r252;
	ld.global.u32 	%r253, [%rd6+156];
	xor.b32  	%r326, %r326, %r253;
$L__BB19_22:
	and.b32  	%r255, %r196, 256;
	setp.eq.s32 	%p12, %r255, 0;
	@%p12 bra 	$L__BB19_24;
	ld.global.u32 	%r256, [%rd6+160];
	xor.b32  	%r330, %r330, %r256;
	ld.global.u32 	%r257, [%rd6+164];
	xor.b32  	%r329, %r329, %r257;
	ld.global.u32 	%r258, [%rd6+168];
	xor.b32  	%r328, %r328, %r258;
	ld.global.u32 	%r259, [%rd6+172];
	xor.b32  	%r327, %r327, %r259;
	ld.global.u32 	%r260, [%rd6+176];
	xor.b32  	%r326, %r326, %r260;
$L__BB19_24:
	and.b32  	%r262, %r196, 512;
	setp.eq.s32 	%p13, %r262, 0;
	@%p13 bra 	$L__BB19_26;
	ld.global.u32 	%r263, [%rd6+180];
	xor.b32  	%r330, %r330, %r263;
	ld.global.u32 	%r264, [%rd6+184];
	xor.b32  	%r329, %r329, %r264;
	ld.global.u32 	%r265, [%rd6+188];
	xor.b32  	%r328, %r328, %r265;
	ld.global.u32 	%r266, [%rd6+192];
	xor.b32  	%r327, %r327, %r266;
	ld.global.u32 	%r267, [%rd6+196];
	xor.b32  	%r326, %r326, %r267;
$L__BB19_26:
	and.b32  	%r269, %r196, 1024;
	setp.eq.s32 	%p14, %r269, 0;
	@%p14 bra 	$L__BB19_28;
	ld.global.u32 	%r270, [%rd6+200];
	xor.b32  	%r330, %r330, %r270;
	ld.global.u32 	%r271, [%rd6+204];
	xor.b32  	%r329, %r329, %r271;
	ld.global.u32 	%r272, [%rd6+208];
	xor.b32  	%r328, %r328, %r272;
	ld.global.u32 	%r273, [%rd6+212];
	xor.b32  	%r327, %r327, %r273;
	ld.global.u32 	%r274, [%rd6+216];
	xor.b32  	%r326, %r326, %r274;
$L__BB19_28:
	and.b32  	%r276, %r196, 2048;
	setp.eq.s32 	%p15, %r276, 0;
	@%p15 bra 	$L__BB19_30;
	ld.global.u32 	%r277, [%rd6+220];
	xor.b32  	%r330, %r330, %r277;
	ld.global.u32 	%r278, [%rd6+224];
	xor.b32  	%r329, %r329, %r278;
	ld.global.u32 	%r279, [%rd6+228];
	xor.b32  	%r328, %r328, %r279;
	ld.global.u32 	%r280, [%rd6+232];
	xor.b32  	%r327, %r327, %r280;
	ld.global.u32 	%r281, [%rd6+236];
	xor.b32  	%r326, %r326, %r281;
$L__BB19_30:
	and.b32  	%r283, %r196, 4096;
	setp.eq.s32 	%p16, %r283, 0;
	@%p16 bra 	$L__BB19_32;
	ld.global.u32 	%r284, [%rd6+240];
	xor.b32  	%r330, %r330, %r284;
	ld.global.u32 	%r285, [%rd6+244];
	xor.b32  	%r329, %r329, %r285;
	ld.global.u32 	%r286, [%rd6+248];
	xor.b32  	%r328, %r328, %r286;
	ld.global.u32 	%r287, [%rd6+252];
	xor.b32  	%r327, %r327, %r287;
	ld.global.u32 	%r288, [%rd6+256];
	xor.b32  	%r326, %r326, %r288;
$L__BB19_32:
	and.b32  	%r290, %r196, 8192;
	setp.eq.s32 	%p17, %r290, 0;
	@%p17 bra 	$L__BB19_34;
	ld.global.u32 	%r291, [%rd6+260];
	xor.b32  	%r330, %r330, %r291;
	ld.global.u32 	%r292, [%rd6+264];
	xor.b32  	%r329, %r329, %r292;
	ld.global.u32 	%r293, [%rd6+268];
	xor.b32  	%r328, %r328, %r293;
	ld.global.u32 	%r294, [%rd6+272];
	xor.b32  	%r327, %r327, %r294;
	ld.global.u32 	%r295, [%rd6+276];
	xor.b32  	%r326, %r326, %r295;
$L__BB19_34:
	and.b32  	%r297, %r196, 16384;
	setp.eq.s32 	%p18, %r297, 0;
	@%p18 bra 	$L__BB19_36;
	ld.global.u32 	%r298, [%rd6+280];
	xor.b32  	%r330, %r330, %r298;
	ld.global.u32 	%r299, [%rd6+284];
	xor.b32  	%r329, %r329, %r299;
	ld.global.u32 	%r300, [%rd6+288];
	xor.b32  	%r328, %r328, %r300;
	ld.global.u32 	%r301, [%rd6+292];
	xor.b32  	%r327, %r327, %r301;
	ld.global.u32 	%r302, [%rd6+296];
	xor.b32  	%r326, %r326, %r302;
$L__BB19_36:
	and.b32  	%r304, %r196, 32768;
	setp.eq.s32 	%p19, %r304, 0;
	@%p19 bra 	$L__BB19_38;
	ld.global.u32 	%r305, [%rd6+300];
	xor.b32  	%r330, %r330, %r305;
	ld.global.u32 	%r306, [%rd6+304];
	xor.b32  	%r329, %r329, %r306;
	ld.global.u32 	%r307, [%rd6+308];
	xor.b32  	%r328, %r328, %r307;
	ld.global.u32 	%r308, [%rd6+312];
	xor.b32  	%r327, %r327, %r308;
	ld.global.u32 	%r309, [%rd6+316];
	xor.b32  	%r326, %r326, %r309;
$L__BB19_38:
	add.s32 	%r325, %r325, 16;
	setp.ne.s32 	%p20, %r325, 32;
	@%p20 bra 	$L__BB19_6;
	mad.lo.s32 	%r310, %r319, -31, %r11;
	add.s32 	%r319, %r310, 1;
	setp.ne.s32 	%p21, %r319, 5;
	@%p21 bra 	$L__BB19_5;
	st.global.u32 	[%rd2+4], %r330;
	st.global.u32 	[%rd2+8], %r329;
	st.global.u32 	[%rd2+12], %r328;
	st.global.u32 	[%rd2+16], %r327;
	st.global.u32 	[%rd2+20], %r326;
	add.s32 	%r313, %r313, 1;
	setp.lt.u32 	%p22, %r313, %r2;
	@%p22 bra 	$L__BB19_4;
$L__BB19_41:
	shr.u64 	%rd7, %rd17, 2;
	add.s32 	%r312, %r312, 1;
	setp.gt.u64 	%p23, %rd17, 3;
	mov.u64 	%rd17, %rd7;
	@%p23 bra 	$L__BB19_2;
$L__BB19_42:
	mov.b32 	%r311, 0;
	st.global.v2.u32 	[%rd2+24], {%r311, %r311};
	st.global.u32 	[%rd2+32], %r311;
	mov.b64 	%rd16, 0;
	st.global.u64 	[%rd2+40], %rd16;
	ret;

}
	// .globl	_Z7randomsP17curandStateXORWOWPf
.visible .entry _Z7randomsP17curandStateXORWOWPf(
	.param .u64 .ptr .align 1 _Z7randomsP17curandStateXORWOWPf_param_0,
	.param .u64 .ptr .align 1 _Z7randomsP17curandStateXORWOWPf_param_1
)
{
	.reg .b32 	%r<17>;
	.reg .b32 	%f<3>;
	.reg .b64 	%rd<9>;

	ld.param.u64 	%rd1, [_Z7randomsP17curandStateXORWOWPf_param_0];
	ld.param.u64 	%rd2, [_Z7randomsP17curandStateXORWOWPf_param_1];
	cvta.to.global.u64 	%rd3, %rd2;
	cvta.to.global.u64 	%rd4, %rd1;
	mov.u32 	%r1, %ctaid.x;
	mul.wide.u32 	%rd5, %r1, 48;
	add.s64 	%rd6, %rd4, %rd5;
	ld.global.v2.u32 	{%r2, %r3}, [%rd6];
	shr.u32 	%r4, %r3, 2;
	xor.b32  	%r5, %r4, %r3;
	ld.global.v2.u32 	{%r6, %r7}, [%rd6+8];
	ld.global.v2.u32 	{%r8, %r9}, [%rd6+16];
	st.global.v2.u32 	[%rd6+8], {%r7, %r8};
	shl.b32 	%r10, %r9, 4;
	shl.b32 	%r11, %r5, 1;
	xor.b32  	%r12, %r11, %r10;
	xor.b32  	%r13, %r12, %r5;
	xor.b32  	%r14, %r13, %r9;
	st.global.v2.u32 	[%rd6+16], {%r9, %r14};
	add.s32 	%r15, %r2, 362437;
	st.global.v2.u32 	[%rd6], {%r15, %r6};
	add.s32 	%r16, %r14, %r15;
	cvt.rn.f32.u32 	%f1, %r16;
	fma.rn.f32 	%f2, %f1, 0f2F800000, 0f2F000000;
	mul.wide.u32 	%rd7, %r1, 4;
	add.s64 	%rd8, %rd3, %rd7;
	st.global.f32 	[%rd8], %f2;
	ret;

}
	// .globl	_Z19kernel_z_k_splitingPfS_i
.visible .entry _Z19kernel_z_k_splitingPfS_i(
	.param .u64 .ptr .align 1 _Z19kernel_z_k_splitingPfS_i_param_0,
	.param .u64 .ptr .align 1 _Z19kernel_z_k_splitingPfS_i_param_1,
	.param .u32 _Z19kernel_z_k_splitingPfS_i_param_2
)
{
	.local .align 16 .b8 	__local_depot21[32];
	.reg .b64 	%SP;
	.reg .b64 	%SPL;
	.reg .b32 	%r<9>;
	.reg .b32 	%f<12>;
	.reg .b64 	%rd<14>;
	.reg .b64 	%fd<7>;

	mov.u64 	%SPL, __local_depot21;
	cvta.local.u64 	%SP, %SPL;
	ld.param.u64 	%rd1, [_Z19kernel_z_k_splitingPfS_i_param_0];
	ld.param.u64 	%rd2, [_Z19kernel_z_k_splitingPfS_i_param_1];
	ld.param.u32 	%r1, [_Z19kernel_z_k_splitingPfS_i_param_2];
	cvta.to.global.u64 	%rd3, %rd2;
	cvta.to.global.u64 	%rd4, %rd1;
	add.u64 	%rd5, %SP, 0;
	add.u64 	%rd6, %SPL, 0;
	mul.wide.s32 	%rd7, %r1, 4;
	add.s64 	%rd8, %rd4, %rd7;
	ld.global.f32 	%f1, [%rd8];
	ld.global.u32 	%r2, [cur_NV_d];
	ld.global.f32 	%f2, [%rd4];
	cvt.f64.f32 	%fd1, %f2;
	cvt.f64.f32 	%fd2, %f1;
	add.s32 	%r3, %r1, 1;
	ld.global.f32 	%f3, [%rd8+4];
	cvt.f64.f32 	%fd3, %f3;
	st.local.v2.u32 	[%rd6], {%r1, %r2};
	st.local.f64 	[%rd6+8], %fd1;
	st.local.v2.f64 	[%rd6+16], {%fd2, %fd3};
	mov.u64 	%rd9, $str$1;
	cvta.global.u64 	%rd10, %rd9;
	{ // callseq 1, 0
	.param .b64 param0;
	st.param.b64 	[param0], %rd10;
	.param .b64 param1;
	st.param.b64 	[param1], %rd5;
	.param .b32 retval0;
	call.uni (retval0), 
	vprintf, 
	(
	param0, 
	param1
	);
	ld.param.b32 	%r4, [retval0];
	} // callseq 1
	ld.global.f32 	%f4, [%rd8];
	add.s64 	%rd11, %rd3, %rd7;
	ld.global.f32 	%f5, [%rd11];
	sub.f32 	%f6, %f4, %f5;
	st.global.f32 	[%rd8], %f6;
	ld.global.f32 	%f7, [%rd11];
	add.f32 	%f8, %f1, %f7;
	st.global.f32 	[%rd8+4], %f8;
	ld.global.u32 	%r6, [cur_NV_d];
	ld.global.f32 	%f9, [%rd4];
	cvt.f64.f32 	%fd4, %f9;
	ld.global.f32 	%f10, [%rd4+4];
	cvt.f64.f32 	%fd5, %f10;
	ld.global.f32 	%f11, [%rd4+8];
	cvt.f64.f32 	%fd6, %f11;
	st.local.v2.u32 	[%rd6], {%r1, %r6};
	st.local.f64 	[%rd6+8], %fd4;
	st.local.v2.f64 	[%rd6+16], {%fd5, %fd6};
	mov.u64 	%rd12, $str$2;
	cvta.global.u64 	%rd13, %rd12;
	{ // callseq 2, 0
	.param .b64 param0;
	st.param.b64 	[param0], %rd13;
	.param .b64 param1;
	st.param.b64 	[param1], %rd5;
	.param .b32 retval0;
	call.uni (retval0), 
	vprintf, 
	(
	param0, 
	param1
	);
	ld.param.b32 	%r7, [retval0];
	} // callseq 2
	st.global.u32 	[cur_NV_d], %r3;
	ret;

}


// ===== COMPILED SASS (sm_100) =====

	.target	sm_100

	.elftype	@"ET_EXEC"


//--------------------- .note.nv.tkinfo           --------------------------
	.section	.note.nv.tkinfo,"",@"SHT_NOTE"
	.sectionflags	@"SHF_NOTE_NV_TKINFO"
	.tkinfo
        /*0018*/ 	.word	0x00000002
        /*0030*/ 	.string	""
        /*0030*/ 	.string	"ptxas"
        /*0030*/ 	.string	"Cuda compilation tools, release 13.0, V13.0.88"
        /*0030*/ 	.string	"Build cuda_13.0.r13.0/compiler.36424714_0"
        /*0030*/ 	.string	"-arch sm_100 -m 64 "



//--------------------- .note.nv.cuinfo           --------------------------
	.section	.note.nv.cuinfo,"",@"SHT_NOTE"
	.sectionflags	@"SHF_NOTE_NV_CUINFO"
        /*0018*/ 	.short	0x0002
        /*001a*/ 	.short	0x0064
        /*001c*/ 	.short	0x0082
	.zero		2


//--------------------- .nv.info                  --------------------------
	.section	.nv.info,"",@"SHT_CUDA_INFO"
	.align	4


	//----- nvinfo : EIATTR_REGCOUNT
	.align		4
        /*0000*/ 	.byte	0x04, 0x2f
        /*0002*/ 	.short	(.L_14 - .L_13)
	.align		4
.L_13:
        /*0004*/ 	.word	index@(_Z6kernelPfi)
        /*0008*/ 	.word	0x0000000a


	//----- nvinfo : EIATTR_FRAME_SIZE
	.align		4
.L_14:
        /*000c*/ 	.byte	0x04, 0x11
        /*000e*/ 	.short	(.L_16 - .L_15)
	.align		4
.L_15:
        /*0010*/ 	.word	index@(_Z6kernelPfi)
        /*0014*/ 	.word	0x00000000


	//----- nvinfo : EIATTR_REGCOUNT
	.align		4
.L_16:
        /*0018*/ 	.byte	0x04, 0x2f
        /*001a*/ 	.short	(.L_18 - .L_17)
	.align		4
.L_17:
        /*001c*/ 	.word	index@(_Z7kernel1Pfi)
        /*0020*/ 	.word	0x00000018


	//----- nvinfo : EIATTR_FRAME_SIZE
	.align		4
.L_18:
        /*0024*/ 	.byte	0x04, 0x11
        /*0026*/ 	.short	(.L_20 - .L_19)
	.align		4
.L_19:
        /*0028*/ 	.word	index@(_Z7kernel1Pfi)
        /*002c*/ 	.word	0x00000010


	//----- nvinfo : EIATTR_REGCOUNT
	.align		4
.L_20:
        /*0030*/ 	.byte	0x04, 0x2f
        /*0032*/ 	.short	(.L_22 - .L_21)
	.align		4
.L_21:
        /*0034*/ 	.word	index@(_Z7kernel2Pfi)
        /*0038*/ 	.word	0x0000000a


	//----- nvinfo : EIATTR_FRAME_SIZE
	.align		4
.L_22:
        /*003c*/ 	.byte	0x04, 0x11
        /*003e*/ 	.short	(.L_24 - .L_23)
	.align		4
.L_23:
        /*0040*/ 	.word	index@(_Z7kernel2Pfi)
        /*0044*/ 	.word	0x00000000


	//----- nvinfo : EIATTR_REGCOUNT
	.align		4
.L_24:
        /*0048*/ 	.byte	0x04, 0x2f
        /*004a*/ 	.short	(.L_26 - .L_25)
	.align		4
.L_25:
        /*004c*/ 	.word	index@(_Z7kernel3PfS_i)
        /*0050*/ 	.word	0x0000000a


	//----- nvinfo : EIATTR_FRAME_SIZE
	.align		4
.L_26:
        /*0054*/ 	.byte	0x04, 0x11
        /*0056*/ 	.short	(.L_28 - .L_27)
	.align		4
.L_27:
        /*0058*/ 	.word	index@(_Z7kernel3PfS_i)
        /*005c*/ 	.word	0x00000000


	//----- nvinfo : EIATTR_REGCOUNT
	.align		4
.L_28:
        /*0060*/ 	.byte	0x04, 0x2f
        /*0062*/ 	.short	(.L_30 - .L_29)
	.align		4
.L_29:
        /*0064*/ 	.word	index@(_Z7kernel4PfS_S_S_i)
        /*0068*/ 	.word	0x00000010


	//----- nvinfo : EIATTR_FRAME_SIZE
	.align		4
.L_30:
        /*006c*/ 	.byte	0x04, 0x11
        /*006e*/ 	.short	(.L_32 - .L_31)
	.align		4
.L_31:
        /*0070*/ 	.word	index@($__internal_9_$__cuda_sm3x_div_rn_noftz_f32_slowpath)
        /*0074*/ 	.word	0x00000000


	//----- nvinfo : EIATTR_FRAME_SIZE
	.align		4
.L_32:
        /*0078*/ 	.byte	0x04, 0x11
        /*007a*/ 	.short	(.L_34 - .L_33)
	.align		4
.L_33:
        /*007c*/ 	.word	index@(_Z7kernel4PfS_S_S_i)
        /*0080*/ 	.word	0x00000000


	//----- nvinfo : EIATTR_REGCOUNT
	.align		4
.L_34:
        /*0084*/ 	.byte	0x04, 0x2f
        /*0086*/ 	.short	(.L_36 - .L_35)
	.align		4
.L_35:
        /*0088*/ 	.word	index@(_Z10z_0_numdemPfS_S_S_S_i)
        /*008c*/ 	.word	0x00000013


	//----- nvinfo : EIATTR_FRAME_SIZE
	.align		4
.L_36:
        /*0090*/ 	.byte	0x04, 0x11
        /*0092*/ 	.short	(.L_38 - .L_37)
	.align		4
.L_37:
        /*0094*/ 	.word	index@($__internal_8_$__cuda_sm3x_div_rn_noftz_f32_slowpath)
        /*0098*/ 	.word	0x00000000


	//----- nvinfo : EIATTR_FRAME_SIZE
	.align		4
.L_38:
        /*009c*/ 	.byte	0x04, 0x11
        /*009e*/ 	.short	(.L_40 - .L_39)
	.align		4
.L_39:
        /*00a0*/ 	.word	index@(_Z10z_0_numdemPfS_S_S_S_i)
        /*00a4*/ 	.word	0x00000000


	//----- nvinfo : EIATTR_REGCOUNT
	.align		4
.L_40:
        /*00a8*/ 	.byte	0x04, 0x2f
        /*00aa*/ 	.short	(.L_42 - .L_41)
	.align		4
.L_41:
        /*00ac*/ 	.word	index@(_Z10kernel_T_0PfS_fS_S_i)
        /*00b0*/ 	.word	0x0000000f


	//----- nvinfo : EIATTR_FRAME_SIZE
	.align		4
.L_42:
        /*00b4*/ 	.byte	0x04, 0x11
        /*00b6*/ 	.short	(.L_44 - .L_43)
	.align		4
.L_43:
        /*00b8*/ 	.word	index@($__internal_7_$__cuda_sm3x_div_rn_noftz_f32_slowpath)
        /*00bc*/ 	.word	0x00000000


	//----- nvinfo : EIATTR_FRAME_SIZE
	.align		4
.L_44:
        /*00c0*/ 	.byte	0x04, 0x11
        /*00c2*/ 	.short	(.L_46 - .L_45)
	.align		4
.L_45:
        /*00c4*/ 	.word	index@(_Z10kernel_T_0PfS_fS_S_i)
        /*00c8*/ 	.word	0x00000000


	//----- nvinfo : EIATTR_REGCOUNT
	.align		4
.L_46:
        /*00cc*/ 	.byte	0x04, 0x2f
        /*00ce*/ 	.short	(.L_48 - .L_47)
	.align		4
.L_47:
        /*00d0*/ 	.word	index@(_Z15kernel_p_ik_numPfS_S_S_fii)
        /*00d4*/ 	.word	0x00000010


	//----- nvinfo : EIATTR_FRAME_SIZE
	.align		4
.L_48:
        /*00d8*/ 	.byte	0x04, 0x11
        /*00da*/ 	.short	(.L_50 - .L_49)
	.align		4
.L_49:
        /*00dc*/ 	.word	index@($__internal_6_$__cuda_sm3x_div_rn_noftz_f32_slowpath)
        /*00e0*/ 	.word	0x00000000


	//----- nvinfo : EIATTR_FRAME_SIZE
	.align		4
.L_50:
        /*00e4*/ 	.byte	0x04, 0x11
        /*00e6*/ 	.short	(.L_52 - .L_51)
	.align		4
.L_51:
        /*00e8*/ 	.word	index@(_Z15kernel_p_ik_numPfS_S_S_fii)
        /*00ec*/ 	.word	0x00000000


	//----- nvinfo : EIATTR_REGCOUNT
	.align		4
.L_52:
        /*00f0*/ 	.byte	0x04, 0x2f
        /*00f2*/ 	.short	(.L_54 - .L_53)
	.align		4
.L_53:
        /*00f4*/ 	.word	index@(_Z15kernel_p_ik_denPfS_S_i)
        /*00f8*/ 	.word	0x0000000c


	//----- nvinfo : EIATTR_FRAME_SIZE
	.align		4
.L_54:
        /*00fc*/ 	.byte	0x04, 0x11
        /*00fe*/ 	.short	(.L_56 - .L_55)
	.align		4
.L_55:
        /*0100*/ 	.word	index@(_Z15kernel_p_ik_denPfS_S_i)
        /*0104*/ 	.word	0x00000000


	//----- nvinfo : EIATTR_REGCOUNT
	.align		4
.L_56:
        /*0108*/ 	.byte	0x04, 0x2f
        /*010a*/ 	.short	(.L_58 - .L_57)
	.align		4
.L_57:
        /*010c*/ 	.word	index@(_Z11kernel_p_ikPfS_ii)
        /*0110*/ 	.word	0x00000010


	//----- nvinfo : EIATTR_FRAME_SIZE
	.align		4
.L_58:
        /*0114*/ 	.byte	0x04, 0x11
        /*0116*/ 	.short	(.L_60 - .L_59)
	.align		4
.L_59:
        /*0118*/ 	.word	index@($__internal_5_$__cuda_sm3x_div_rn_noftz_f32_slowpath)
        /*011c*/ 	.word	0x00000000


	//----- nvinfo : EIATTR_FRAME_SIZE
	.align		4
.L_60:
        /*0120*/ 	.byte	0x04, 0x11
        /*0122*/ 	.short	(.L_62 - .L_61)
	.align		4
.L_61:
        /*0124*/ 	.word	index@(_Z11kernel_p_ikPfS_ii)
        /*0128*/ 	.word	0x00000000


	//----- nvinfo : EIATTR_REGCOUNT
	.align		4
.L_62:
        /*012c*/ 	.byte	0x04, 0x2f
        /*012e*/ 	.short	(.L_64 - .L_63)
	.align		4
.L_63:
        /*0130*/ 	.word	index@(_Z18kernel_z_ik_numdenPfS_S_S_S_S_ii)
        /*0134*/ 	.word	0x00000015


	//----- nvinfo : EIATTR_FRAME_SIZE
	.align		4
.L_64:
        /*0138*/ 	.byte	0x04, 0x11
        /*013a*/ 	.short	(.L_66 - .L_65)
	.align		4
.L_65:
        /*013c*/ 	.word	index@($__internal_4_$__cuda_sm3x_div_rn_noftz_f32_slowpath)
        /*0140*/ 	.word	0x00000000


	//----- nvinfo : EIATTR_FRAME_SIZE
	.align		4
.L_66:
        /*0144*/ 	.byte	0x04, 0x11
        /*0146*/ 	.short	(.L_68 - .L_67)
	.align		4
.L_67:
        /*0148*/ 	.word	index@(_Z18kernel_z_ik_numdenPfS_S_S_S_S_ii)
        /*014c*/ 	.word	0x00000000


	//----- nvinfo : EIATTR_REGCOUNT
	.align		4
.L_68:
        /*0150*/ 	.byte	0x04, 0x2f
        /*0152*/ 	.short	(.L_70 - .L_69)
	.align		4
.L_69:
        /*0154*/ 	.word	index@(_Z15kernel_z_ik_numPfS_S_S_S_ii)
        /*0158*/ 	.word	0x00000010


	//----- nvinfo : EIATTR_FRAME_SIZE
	.align		4
.L_70:
        /*015c*/ 	.byte	0x04, 0x11
        /*015e*/ 	.short	(.L_72 - .L_71)
	.align		4
.L_71:
        /*0160*/ 	.word	index@($__internal_3_$__cuda_sm3x_div_rn_noftz_f32_slowpath)
        /*0164*/ 	.word	0x00000000


	//----- nvinfo : EIATTR_FRAME_SIZE
	.align		4
.L_72:
        /*0168*/ 	.byte	0x04, 0x11
        /*016a*/ 	.short	(.L_74 - .L_73)
	.align		4
.L_73:
        /*016c*/ 	.word	index@(_Z15kernel_z_ik_numPfS_S_S_S_ii)
        /*0170*/ 	.word	0x00000000


	//----- nvinfo : EIATTR_REGCOUNT
	.align		4
.L_74:
        /*0174*/ 	.byte	0x04, 0x2f
        /*0176*/ 	.short	(.L_76 - .L_75)
	.align		4
.L_75:
        /*0178*/ 	.word	index@(_Z15kernel_z_ik_denPfS_S_S_S_ii)
        /*017c*/ 	.word	0x00000010


	//----- nvinfo : EIATTR_FRAME_SIZE
	.align		4
.L_76:
        /*0180*/ 	.byte	0x04, 0x11
        /*0182*/ 	.short	(.L_78 - .L_77)
	.align		4
.L_77:
        /*0184*/ 	.word	index@($__internal_2_$__cuda_sm3x_div_rn_noftz_f32_slowpath)
        /*0188*/ 	.word	0x00000000


	//----- nvinfo : EIATTR_FRAME_SIZE
	.align		4
.L_78:
        /*018c*/ 	.byte	0x04, 0x11
        /*018e*/ 	.short	(.L_80 - .L_79)
	.align		4
.L_79:
        /*0190*/ 	.word	index@(_Z15kernel_z_ik_denPfS_S_S_S_ii)
        /*0194*/ 	.word	0x00000000


	//----- nvinfo : EIATTR_REGCOUNT
	.align		4
.L_80:
        /*0198*/ 	.byte	0x04, 0x2f
        /*019a*/ 	.short	(.L_82 - .L_81)
	.align		4
.L_81:
        /*019c*/ 	.word	index@(_Z18sumBlock_with_loopPfS_i)
        /*01a0*/ 	.word	0x0000000e


	//----- nvinfo : EIATTR_FRAME_SIZE
	.align		4
.L_82:
        /*01a4*/ 	.byte	0x04, 0x11
        /*01a6*/ 	.short	(.L_84 - .L_83)
	.align		4
.L_83:
        /*01a8*/ 	.word	index@(_Z18sumBlock_with_loopPfS_i)
        /*01ac*/ 	.word	0x00000000


	//----- nvinfo : EIATTR_REGCOUNT
	.align		4
.L_84:
        /*01b0*/ 	.byte	0x04, 0x2f
        /*01b2*/ 	.short	(.L_86 - .L_85)
	.align		4
.L_85:
        /*01b4*/ 	.word	index@(_Z11kernel_z_ikPfS_S_ii)
        /*01b8*/ 	.word	0x00000010


	//----- nvinfo : EIATTR_FRAME_SIZE
	.align		4
.L_86:
        /*01bc*/ 	.byte	0x04, 0x11
        /*01be*/ 	.short	(.L_88 - .L_87)
	.align		4
.L_87:
        /*01c0*/ 	.word	index@($__internal_1_$__cuda_sm3x_div_rn_noftz_f32_slowpath)
        /*01c4*/ 	.word	0x00000000


	//----- nvinfo : EIATTR_FRAME_SIZE
	.align		4
.L_88:
        /*01c8*/ 	.byte	0x04, 0x11
        /*01ca*/ 	.short	(.L_90 - .L_89)
	.align		4
.L_89:
        /*01cc*/ 	.word	index@(_Z11kernel_z_ikPfS_S_ii)
        /*01d0*/ 	.word	0x00000000


	//----- nvinfo : EIATTR_REGCOUNT
	.align		4
.L_90:
        /*01d4*/ 	.byte	0x04, 0x2f
        /*01d6*/ 	.short	(.L_92 - .L_91)
	.align		4
.L_91:
        /*01d8*/ 	.word	index@(_Z19kernel_z_0_dontknowPfS_S_S_S_i)
        /*01dc*/ 	.word	0x00000013


	//----- nvinfo : EIATTR_FRAME_SIZE
	.align		4
.L_92:
        /*01e0*/ 	.byte	0x04, 0x11
        /*01e2*/ 	.short	(.L_94 - .L_93)
	.align		4
.L_93:
        /*01e4*/ 	.word	index@($__internal_0_$__cuda_sm3x_div_rn_noftz_f32_slowpath)
        /*01e8*/ 	.word	0x00000000


	//----- nvinfo : EIATTR_FRAME_SIZE
	.align		4
.L_94:
        /*01ec*/ 	.byte	0x04, 0x11
        /*01ee*/ 	.short	(.L_96 - .L_95)
	.align		4
.L_95:
        /*01f0*/ 	.word	index@(_Z19kernel_z_0_dontknowPfS_S_S_S_i)
        /*01f4*/ 	.word	0x00000000


	//----- nvinfo : EIATTR_REGCOUNT
	.align		4
.L_96:
        /*01f8*/ 	.byte	0x04, 0x2f
        /*01fa*/ 	.short	(.L_98 - .L_97)
	.align		4
.L_97:
        /*01fc*/ 	.word	index@(_Z23sumBlock_with_shfl_downPfS_i)
        /*0200*/ 	.word	0x0000000a


	//----- nvinfo : EIATTR_FRAME_SIZE
	.align		4
.L_98:
        /*0204*/ 	.byte	0x04, 0x11
        /*0206*/ 	.short	(.L_100 - .L_99)
	.align		4
.L_99:
        /*0208*/ 	.word	index@(_Z23sumBlock_with_shfl_downPfS_i)
        /*020c*/ 	.word	0x00000000


	//----- nvinfo : EIATTR_REGCOUNT
	.align		4
.L_100:
        /*0210*/ 	.byte	0x04, 0x2f
        /*0212*/ 	.short	(.L_102 - .L_101)
	.align		4
.L_101:
        /*0214*/ 	.word	index@(_Z27sumBlock_with_shfl_down_gidPfS_i)
        /*0218*/ 	.word	0x00000008


	//----- nvinfo : EIATTR_FRAME_SIZE
	.align		4
.L_102:
        /*021c*/ 	.byte	0x04, 0x11
        /*021e*/ 	.short	(.L_104 - .L_103)
	.align		4
.L_103:
        /*0220*/ 	.word	index@(_Z27sumBlock_with_shfl_down_gidPfS_i)
        /*0224*/ 	.word	0x00000000


	//----- nvinfo : EIATTR_REGCOUNT
	.align		4
.L_104:
        /*0228*/ 	.byte	0x04, 0x2f
        /*022a*/ 	.short	(.L_106 - .L_105)
	.align		4
.L_105:
        /*022c*/ 	.word	index@(_Z25sumBlock_with_shfl_down_kPfS_i)
        /*0230*/ 	.word	0x0000000a


	//----- nvinfo : EIATTR_FRAME_SIZE
	.align		4
.L_106:
        /*0234*/ 	.byte	0x04, 0x11
        /*0236*/ 	.short	(.L_108 - .L_107)
	.align		4
.L_107:
        /*0238*/ 	.word	index@(_Z25sumBlock_with_shfl_down_kPfS_i)
        /*023c*/ 	.word	0x00000000


	//----- nvinfo : EIATTR_REGCOUNT
	.align		4
.L_108:
        /*0240*/ 	.byte	0x04, 0x2f
        /*0242*/ 	.short	(.L_110 - .L_109)
	.align		4
.L_109:
        /*0244*/ 	.word	index@(_Z4initjP17curandStateXORWOW)
        /*0248*/ 	.word	0x00000020


	//----- nvinfo : EIATTR_FRAME_SIZE
	.align		4
.L_110:
        /*024c*/ 	.byte	0x04, 0x11
        /*024e*/ 	.short	(.L_112 - .L_111)
	.align		4
.L_111:
        /*0250*/ 	.word	index@(_Z4initjP17curandStateXORWOW)
        /*0254*/ 	.word	0x00000000


	//----- nvinfo : EIATTR_REGCOUNT
	.align		4
.L_112:
        /*0258*/ 	.byte	0x04, 0x2f
        /*025a*/ 	.short	(.L_114 - .L_113)
	.align		4
.L_113:
        /*025c*/ 	.word	index@(_Z7randomsP17curandStateXORWOWPf)
        /*0260*/ 	.word	0x00000016


	//----- nvinfo : EIATTR_FRAME_SIZE
	.align		4
.L_114:
        /*0264*/ 	.byte	0x04, 0x11
        /*0266*/ 	.short	(.L_116 - .L_115)
	.align		4
.L_115:
        /*0268*/ 	.word	index@(_Z7randomsP17curandStateXORWOWPf)
        /*026c*/ 	.word	0x00000000


	//----- nvinfo : EIATTR_REGCOUNT
	.align		4
.L_116:
        /*0270*/ 	.byte	0x04, 0x2f
        /*0272*/ 	.short	(.L_118 - .L_117)
	.align		4
.L_117:
        /*0274*/ 	.word	index@(_Z19kernel_z_k_splitingPfS_i)
        /*0278*/ 	.word	0x0000001a


	//----- nvinfo : EIATTR_FRAME_SIZE
	.align		4
.L_118:
        /*027c*/ 	.byte	0x04, 0x11
        /*027e*/ 	.short	(.L_120 - .L_119)
	.align		4
.L_119:
        /*0280*/ 	.word	index@(_Z19kernel_z_k_splitingPfS_i)
        /*0284*/ 	.word	0x00000020


	//----- nvinfo : EIATTR_MIN_STACK_SIZE
	.align		4
.L_120:
        /*0288*/ 	.byte	0x04, 0x12
        /*028a*/ 	.short	(.L_122 - .L_121)
	.align		4
.L_121:
        /*028c*/ 	.word	index@(_Z19kernel_z_k_splitingPfS_i)
        /*0290*/ 	.word	0x00000020


	//----- nvinfo : EIATTR_MIN_STACK_SIZE
	.align		4
.L_122:
        /*0294*/ 	.byte	0x04, 0x12
        /*0296*/ 	.short	(.L_124 - .L_123)
	.align		4
.L_123:
        /*0298*/ 	.word	index@(_Z7randomsP17curandStateXORWOWPf)
        /*029c*/ 	.word	0x00000000


	//----- nvinfo : EIATTR_MIN_STACK_SIZE
	.align		4
.L_124:
        /*02a0*/ 	.byte	0x04, 0x12
        /*02a2*/ 	.short	(.L_126 - .L_125)
	.align		4
.L_125:
        /*02a4*/ 	.word	index@(_Z4initjP17curandStateXORWOW)
        /*02a8*/ 	.word	0x00000000


	//----- nvinfo : EIATTR_MIN_STACK_SIZE
	.align		4
.L_126:
        /*02ac*/ 	.byte	0x04, 0x12
        /*02ae*/ 	.short	(.L_128 - .L_127)
	.align		4
.L_127:
        /*02b0*/ 	.word	index@(_Z25sumBlock_with_shfl_down_kPfS_i)
        /*02b4*/ 	.word	0x00000000


	//----- nvinfo : EIATTR_MIN_STACK_SIZE
	.align		4
.L_128:
        /*02b8*/ 	.byte	0x04, 0x12
        /*02ba*/ 	.short	(.L_130 - .L_129)
	.align		4
.L_129:
        /*02bc*/ 	.word	index@(_Z27sumBlock_with_shfl_down_gidPfS_i)
        /*02c0*/ 	.word	0x00000000


	//----- nvinfo : EIATTR_MIN_STACK_SIZE
	.align		4
.L_130:
        /*02c4*/ 	.byte	0x04, 0x12
        /*02c6*/ 	.short	(.L_132 - .L_131)
	.align		4
.L_131:
        /*02c8*/ 	.word	index@(_Z23sumBlock_with_shfl_downPfS_i)
        /*02cc*/ 	.word	0x00000000


	//----- nvinfo : EIATTR_MIN_STACK_SIZE
	.align		4
.L_132:
        /*02d0*/ 	.byte	0x04, 0x12
        /*02d2*/ 	.short	(.L_134 - .L_133)
	.align		4
.L_133:
        /*02d4*/ 	.word	index@(_Z19kernel_z_0_dontknowPfS_S_S_S_i)
        /*02d8*/ 	.word	0x00000000


	//----- nvinfo : EIATTR_MIN_STACK_SIZE
	.align		4
.L_134:
        /*02dc*/ 	.byte	0x04, 0x12
        /*02de*/ 	.short	(.L_136 - .L_135)
	.align		4
.L_135:
        /*02e0*/ 	.word	index@(_Z11kernel_z_ikPfS_S_ii)
        /*02e4*/ 	.word	0x00000000


	//----- nvinfo : EIATTR_MIN_STACK_SIZE
	.align		4
.L_136:
        /*02e8*/ 	.byte	0x04, 0x12
        /*02ea*/ 	.short	(.L_138 - .L_137)
	.align		4
.L_137:
        /*02ec*/ 	.word	index@(_Z18sumBlock_with_loopPfS_i)
        /*02f0*/ 	.word	0x00000000


	//----- nvinfo : EIATTR_MIN_STACK_SIZE
	.align		4
.L_138:
        /*02f4*/ 	.byte	0x04, 0x12
        /*02f6*/ 	.short	(.L_140 - .L_139)
	.align		4
.L_139:
        /*02f8*/ 	.word	index@(_Z15kernel_z_ik_denPfS_S_S_S_ii)
        /*02fc*/ 	.word	0x00000000


	//----- nvinfo : EIATTR_MIN_STACK_SIZE
	.align		4
.L_140:
        /*0300*/ 	.byte	0x04, 0x12
        /*0302*/ 	.short	(.L_142 - .L_141)
	.align		4
.L_141:
        /*0304*/ 	.word	index@(_Z15kernel_z_ik_numPfS_S_S_S_ii)
        /*0308*/ 	.word	0x00000000


	//----- nvinfo : EIATTR_MIN_STACK_SIZE
	.align		4
.L_142:
        /*030c*/ 	.byte	0x04, 0x12
        /*030e*/ 	.short	(.L_144 - .L_143)
	.align		4
.L_143:
        /*0310*/ 	.word	index@(_Z18kernel_z_ik_numdenPfS_S_S_S_S_ii)
        /*0314*/ 	.word	0x00000000


	//----- nvinfo : EIATTR_MIN_STACK_SIZE
	.align		4
.L_144:
        /*0318*/ 	.byte	0x04, 0x12
        /*031a*/ 	.short	(.L_146 - .L_145)
	.align		4
.L_145:
        /*031c*/ 	.word	index@(_Z11kernel_p_ikPfS_ii)
        /*0320*/ 	.word	0x00000000


	//----- nvinfo : EIATTR_MIN_STACK_SIZE
	.align		4
.L_146:
        /*0324*/ 	.byte	0x04, 0x12
        /*0326*/ 	.short	(.L_148 - .L_147)
	.align		4
.L_147:
        /*0328*/ 	.word	index@(_Z15kernel_p_ik_denPfS_S_i)
        /*032c*/ 	.word	0x00000000


	//----- nvinfo : EIATTR_MIN_STACK_SIZE
	.align		4
.L_148:
        /*0330*/ 	.byte	0x04, 0x12
        /*0332*/ 	.short	(.L_150 - .L_149)
	.align		4
.L_149:
        /*0334*/ 	.word	index@(_Z15kernel_p_ik_numPfS_S_S_fii)
        /*0338*/ 	.word	0x00000000


	//----- nvinfo : EIATTR_MIN_STACK_SIZE
	.align		4
.L_150:
        /*033c*/ 	.byte	0x04, 0x12
        /*033e*/ 	.short	(.L_152 - .L_151)
	.align		4
.L_151:
        /*0340*/ 	.word	index@(_Z10kernel_T_0PfS_fS_S_i)
        /*0344*/ 	.word	0x00000000


	//----- nvinfo : EIATTR_MIN_STACK_SIZE
	.align		4
.L_152:
        /*0348*/ 	.byte	0x04, 0x12
        /*034a*/ 	.short	(.L_154 - .L_153)
	.align		4
.L_153:
        /*034c*/ 	.word	index@(_Z10z_0_numdemPfS_S_S_S_i)
        /*0350*/ 	.word	0x00000000


	//----- nvinfo : EIATTR_MIN_STACK_SIZE
	.align		4
.L_154:
        /*0354*/ 	.byte	0x04, 0x12
        /*0356*/ 	.short	(.L_156 - .L_155)
	.align		4
.L_155:
        /*0358*/ 	.word	index@(_Z7kernel4PfS_S_S_i)
        /*035c*/ 	.word	0x00000000


	//----- nvinfo : EIATTR_MIN_STACK_SIZE
	.align		4
.L_156:
        /*0360*/ 	.byte	0x04, 0x12
        /*0362*/ 	.short	(.L_158 - .L_157)
	.align		4
.L_157:
        /*0364*/ 	.word	index@(_Z7kernel3PfS_i)
        /*0368*/ 	.word	0x00000000


	//----- nvinfo : EIATTR_MIN_STACK_SIZE
	.align		4
.L_158:
        /*036c*/ 	.byte	0x04, 0x12
        /*036e*/ 	.short	(.L_160 - .L_159)
	.align		4
.L_159:
        /*0370*/ 	.word	index@(_Z7kernel2Pfi)
        /*0374*/ 	.word	0x00000000


	//----- nvinfo : EIATTR_MIN_STACK_SIZE
	.align		4
.L_160:
        /*0378*/ 	.byte	0x04, 0x12
        /*037a*/ 	.short	(.L_162 - .L_161)
	.align		4
.L_161:
        /*037c*/ 	.word	index@(_Z7kernel1Pfi)
        /*0380*/ 	.word	0x00000010


	//----- nvinfo : EIATTR_MIN_STACK_SIZE
	.align		4
.L_162:
        /*0384*/ 	.byte	0x04, 0x12
        /*0386*/ 	.short	(.L_164 - .L_163)
	.align		4
.L_163:
        /*0388*/ 	.word	index@(_Z6kernelPfi)
        /*038c*/ 	.word	0x00000000
.L_164:


//--------------------- .nv.compat                --------------------------
	.section	.nv.compat,"",@"SHT_CUDA_COMPAT_INFO"
	.align	4
        /*0000*/ 	.byte	0x02, 0x09, 0x00, 0x00, 0x02, 0x02, 0x01, 0x00, 0x02, 0x05, 0x05, 0x00, 0x03, 0x07, 0x01, 0x01
        /*0010*/ 	.byte	0x02, 0x03, 0x00, 0x00, 0x02, 0x06, 0x01, 0x00, 0x04, 0x0b, 0x08, 0x00, 0x01, 0x00, 0x00, 0x00
        /*0020*/ 	.byte	0x00, 0x00, 0x00, 0x00


//--------------------- .nv.info._Z19kernel_z_k_splitingPfS_i --------------------------
	.section	.nv.info._Z19kernel_z_k_splitingPfS_i,"",@"SHT_CUDA_INFO"
	.sectionflags	@""
	.align	4


	//----- nvinfo : EIATTR_CUDA_API_VERSION
	.align		4
        /*0000*/ 	.byte	0x04, 0x37
        /*0002*/ 	.short	(.L_166 - .L_165)
.L_165:
        /*0004*/ 	.word	0x00000082


	//----- nvinfo : EIATTR_KPARAM_INFO
	.align		4
.L_166:
        /*0008*/ 	.byte	0x04, 0x17
        /*000a*/ 	.short	(.L_168 - .L_167)
.L_167:
        /*000c*/ 	.word	0x00000000
        /*0010*/ 	.short	0x0002
        /*0012*/ 	.short	0x0010
        /*0014*/ 	.byte	0x00, 0xf0, 0x11, 0x00


	//----- nvinfo : EIATTR_KPARAM_INFO
	.align		4
.L_168:
        /*0018*/ 	.byte	0x04, 0x17
        /*001a*/ 	.short	(.L_170 - .L_169)
.L_169:
        /*001c*/ 	.word	0x00000000
        /*0020*/ 	.short	0x0001
        /*0022*/ 	.short	0x0008
        /*0024*/ 	.byte	0x00, 0xf5, 0x21, 0x00


	//----- nvinfo : EIATTR_KPARAM_INFO
	.align		4
.L_170:
        /*0028*/ 	.byte	0x04, 0x17
        /*002a*/ 	.short	(.L_172 - .L_171)
.L_171:
        /*002c*/ 	.word	0x00000000
        /*0030*/ 	.short	0x0000
        /*0032*/ 	.short	0x0000
        /*0034*/ 	.byte	0x00, 0xf5, 0x21, 0x00


	//----- nvinfo : EIATTR_SPARSE_MMA_MASK
	.align		4
.L_172:
        /*0038*/ 	.byte	0x03, 0x50
        /*003a*/ 	.short	0x0000


	//----- nvinfo : EIATTR_MAXREG_COUNT
	.align		4
        /*003c*/ 	.byte	0x03, 0x1b
        /*003e*/ 	.short	0x00ff


	//----- nvinfo : EIATTR_EXTERNS
	.align		4
        /*0040*/ 	.byte	0x04, 0x0f
        /*0042*/ 	.short	(.L_174 - .L_173)


	//   ....[0]....
	.align		4
.L_173:
        /*0044*/ 	.word	index@(vprintf)


	//----- nvinfo : EIATTR_MERCURY_ISA_VERSION
	.align		4
.L_174:
        /*0048*/ 	.byte	0x03, 0x5f
        /*004a*/ 	.short	0x0101


	//----- nvinfo : EIATTR_VRC_CTA_INIT_COUNT
	.align		4
        /*004c*/ 	.byte	0x02, 0x4a
	.zero		1
	.zero		1


	//----- nvinfo : EIATTR_SYSCALL_OFFSETS
	.align		4
        /*0050*/ 	.byte	0x04, 0x46
        /*0052*/ 	.short	(.L_176 - .L_175)


	//   ....[0]....
.L_175:
        /*0054*/ 	.word	0x000001e0


	//   ....[1]....
        /*0058*/ 	.word	0x000003d0


	//----- nvinfo : EIATTR_EXIT_INSTR_OFFSETS
	.align		4
.L_176:
        /*005c*/ 	.byte	0x04, 0x1c
        /*005e*/ 	.short	(.L_178 - .L_177)


	//   ....[0]....
.L_177:
        /*0060*/ 	.word	0x00000400


	//----- nvinfo : EIATTR_CBANK_PARAM_SIZE
	.align		4
.L_178:
        /*0064*/ 	.byte	0x03, 0x19
        /*0066*/ 	.short	0x0014


	//----- nvinfo : EIATTR_PARAM_CBANK
	.align		4
        /*0068*/ 	.byte	0x04, 0x0a
        /*006a*/ 	.short	(.L_180 - .L_179)
	.align		4
.L_179:
        /*006c*/ 	.word	index@(.nv.constant0._Z19kernel_z_k_splitingPfS_i)
        /*0070*/ 	.short	0x0380
        /*0072*/ 	.short	0x0014


	//----- nvinfo : EIATTR_SW_WAR
	.align		4
.L_180:
        /*0074*/ 	.byte	0x04, 0x36
        /*0076*/ 	.short	(.L_182 - .L_181)
.L_181:
        /*0078*/ 	.word	0x00000008
.L_182:


//--------------------- .nv.info._Z7randomsP17curandStateXORWOWPf --------------------------
	.section	.nv.info._Z7randomsP17curandStateXORWOWPf,"",@"SHT_CUDA_INFO"
	.sectionflags	@""
	.align	4


	//----- nvinfo : EIATTR_CUDA_API_VERSION
	.align		4
        /*0000*/ 	.byte	0x04, 0x37
        /*0002*/ 	.short	(.L_184 - .L_183)
.L_183:
        /*0004*/ 	.word	0x00000082


	//----- nvinfo : EIATTR_KPARAM_INFO
	.align		4
.L_184:
        /*0008*/ 	.byte	0x04, 0x17
        /*000a*/ 	.short	(.L_186 - .L_185)
.L_185:
        /*000c*/ 	.word	0x00000000
        /*0010*/ 	.short	0x0001
        /*0012*/ 	.short	0x0008
        /*0014*/ 	.byte	0x00, 0xf5, 0x21, 0x00


	//----- nvinfo : EIATTR_KPARAM_INFO
	.align		4
.L_186:
        /*0018*/ 	.byte	0x04, 0x17
        /*001a*/ 	.short	(.L_188 - .L_187)
.L_187:
        /*001c*/ 	.word	0x00000000
        /*0020*/ 	.short	0x0000
        /*0022*/ 	.short	0x0000
        /*0024*/ 	.byte	0x00, 0xf5, 0x21, 0x00


	//----- nvinfo : EIATTR_SPARSE_MMA_MASK
	.align		4
.L_188:
        /*0028*/ 	.byte	0x03, 0x50
        /*002a*/ 	.short	0x0000


	//----- nvinfo : EIATTR_MAXREG_COUNT
	.align		4
        /*002c*/ 	.byte	0x03, 0x1b
        /*002e*/ 	.short	0x00ff


	//----- nvinfo : EIATTR_MERCURY_ISA_VERSION
	.align		4
        /*0030*/ 	.byte	0x03, 0x5f
        /*0032*/ 	.short	0x0101


	//----- nvinfo : EIATTR_VRC_CTA_INIT_COUNT
	.align		4
        /*0034*/ 	.byte	0x02, 0x4a
	.zero		1
	.zero		1


	//----- nvinfo : EIATTR_EXIT_INSTR_OFFSETS
	.align		4
        /*0038*/ 	.byte	0x04, 0x1c
        /*003a*/ 	.short	(.L_190 - .L_189)


	//   ....[0]....
.L_189:
        /*003c*/ 	.word	0x000001d0


	//----- nvinfo : EIATTR_CBANK_PARAM_SIZE
	.align		4
.L_190:
        /*0040*/ 	.byte	0x03, 0x19
        /*0042*/ 	.short	0x0010


	//----- nvinfo : EIATTR_PARAM_CBANK
	.align		4
        /*0044*/ 	.byte	0x04, 0x0a
        /*0046*/ 	.short	(.L_192 - .L_191)
	.align		4
.L_191:
        /*0048*/ 	.word	index@(.nv.constant0._Z7randomsP17curandStateXORWOWPf)
        /*004c*/ 	.short	0x0380
        /*004e*/ 	.short	0x0010


	//----- nvinfo : EIATTR_SW_WAR
	.align		4
.L_192:
        /*0050*/ 	.byte	0x04, 0x36
        /*0052*/ 	.short	(.L_194 - .L_193)
.L_193:
        /*0054*/ 	.word	0x00000008
.L_194:


//--------------------- .nv.info._Z4initjP17curandStateXORWOW --------------------------
	.section	.nv.info._Z4initjP17curandStateXORWOW,"",@"SHT_CUDA_INFO"
	.sectionflags	@""
	.align	4


	//----- nvinfo : EIATTR_CUDA_API_VERSION
	.align		4
        /*0000*/ 	.byte	0x04, 0x37
        /*0002*/ 	.short	(.L_196 - .L_195)
.L_195:
        /*0004*/ 	.word	0x00000082


	//----- nvinfo : EIATTR_KPARAM_INFO
	.align		4
.L_196:
        /*0008*/ 	.byte	0x04, 0x17
        /*000a*/ 	.short	(.L_198 - .L_197)
.L_197:
        /*000c*/ 	.word	0x00000000
        /*0010*/ 	.short	0x0001
        /*0012*/ 	.short	0x0008
        /*0014*/ 	.byte	0x00, 0xf5, 0x21, 0x00


	//----- nvinfo : EIATTR_KPARAM_INFO
	.align		4
.L_198:
        /*0018*/ 	.byte	0x04, 0x17
        /*001a*/ 	.short	(.L_200 - .L_199)
.L_199:
        /*001c*/ 	.word	0x00000000
        /*0020*/ 	.short	0x0000
        /*0022*/ 	.short	0x0000
        /*0024*/ 	.byte	0x00, 0xf0, 0x11, 0x00


	//----- nvinfo : EIATTR_SPARSE_MMA_MASK
	.align		4
.L_200:
        /*0028*/ 	.byte	0x03, 0x50
        /*002a*/ 	.short	0x0000


	//----- nvinfo : EIATTR_MAXREG_COUNT
	.align		4
        /*002c*/ 	.byte	0x03, 0x1b
        /*002e*/ 	.short	0x00ff


	//----- nvinfo : EIATTR_MERCURY_ISA_VERSION
	.align		4
        /*0030*/ 	.byte	0x03, 0x5f
        /*0032*/ 	.short	0x0101


	//----- nvinfo : EIATTR_VRC_CTA_INIT_COUNT
	.align		4
        /*0034*/ 	.byte	0x02, 0x4a
	.zero		1
	.zero		1


	//----- nvinfo : EIATTR_EXIT_INSTR_OFFSETS
	.align		4
        /*0038*/ 	.byte	0x04, 0x1c
        /*003a*/ 	.short	(.L_202 - .L_201)


	//   ....[0]....
.L_201:
        /*003c*/ 	.word	0x00000ea0


	//----- nvinfo : EIATTR_CBANK_PARAM_SIZE
	.align		4
.L_202:
        /*0040*/ 	.byte	0x03, 0x19
        /*0042*/ 	.short	0x0010


	//----- nvinfo : EIATTR_PARAM_CBANK
	.align		4
        /*0044*/ 	.byte	0x04, 0x0a
        /*0046*/ 	.short	(.L_204 - .L_203)
	.align		4
.L_203:
        /*0048*/ 	.word	index@(.nv.constant0._Z4initjP17curandStateXORWOW)
        /*004c*/ 	.short	0x0380
        /*004e*/ 	.short	0x0010


	//----- nvinfo : EIATTR_SW_WAR
	.align		4
.L_204:
        /*0050*/ 	.byte	0x04, 0x36
        /*0052*/ 	.short	(.L_206 - .L_205)
.L_205:
        /*0054*/ 	.word	0x00000008
.L_206:


//--------------------- .nv.info._Z25sumBlock_with_shfl_down_kPfS_i --------------------------
	.section	.nv.info._Z25sumBlock_with_shfl_down_kPfS_i,"",@"SHT_CUDA_INFO"
	.sectionflags	@""
	.align	4


	//----- nvinfo : EIATTR_CUDA_API_VERSION
	.align		4
        /*0000*/ 	.byte	0x04, 0x37
        /*0002*/ 	.short	(.L_208 - .L_207)
.L_207:
        /*0004*/ 	.word	0x00000082


	//----- nvinfo : EIATTR_KPARAM_INFO
	.align		4
.L_208:
        /*0008*/ 	.byte	0x04, 0x17
        /*000a*/ 	.short	(.L_210 - .L_209)
.L_209:
        /*000c*/ 	.word	0x00000000
        /*0010*/ 	.short	0x0002
        /*0012*/ 	.short	0x0010
        /*0014*/ 	.byte	0x00, 0xf0, 0x11, 0x00


	//----- nvinfo : EIATTR_KPARAM_INFO
	.align		4
.L_210:
        /*0018*/ 	.byte	0x04, 0x17
        /*001a*/ 	.short	(.L_212 - .L_211)
.L_211:
        /*001c*/ 	.word	0x00000000
        /*0020*/ 	.short	0x0001
        /*0022*/ 	.short	0x0008
        /*0024*/ 	.byte	0x00, 0xf5, 0x21, 0x00


	//----- nvinfo : EIATTR_KPARAM_INFO
	.align		4
.L_212:
        /*0028*/ 	.byte	0x04, 0x17
        /*002a*/ 	.short	(.L_214 - .L_213)
.L_213:
        /*002c*/ 	.word	0x00000000
        /*0030*/ 	.short	0x0000
        /*0032*/ 	.short	0x0000
        /*0034*/ 	.byte	0x00, 0xf5, 0x21, 0x00


	//----- nvinfo : EIATTR_SPARSE_MMA_MASK
	.align		4
.L_214:
        /*0038*/ 	.byte	0x03, 0x50
        /*003a*/ 	.short	0x0000


	//----- nvinfo : EIATTR_MAXREG_COUNT
	.align		4
        /*003c*/ 	.byte	0x03, 0x1b
        /*003e*/ 	.short	0x00ff


	//----- nvinfo : EIATTR_MERCURY_ISA_VERSION
	.align		4
        /*0040*/ 	.byte	0x03, 0x5f
        /*0042*/ 	.short	0x0101


	//----- nvinfo : EIATTR_COOP_GROUP_MASK_REGIDS
	.align		4
        /*0044*/ 	.byte	0x04, 0x29
        /*0046*/ 	.short	(.L_216 - .L_215)


	//   ....[0]....
.L_215:
        /*0048*/ 	.word	0xffffffff


	//----- nvinfo : EIATTR_COOP_GROUP_INSTR_OFFSETS
	.align		4
.L_216:
        /*004c*/ 	.byte	0x04, 0x28
        /*004e*/ 	.short	(.L_218 - .L_217)


	//   ....[0]....
.L_217:
        /*0050*/ 	.word	0x00000120


	//----- nvinfo : EIATTR_VRC_CTA_INIT_COUNT
	.align		4
.L_218:
        /*0054*/ 	.byte	0x02, 0x4a
	.zero		1
	.zero		1


	//----- nvinfo : EIATTR_EXIT_INSTR_OFFSETS
	.align		4
        /*0058*/ 	.byte	0x04, 0x1c
        /*005a*/ 	.short	(.L_220 - .L_219)


	//   ....[0]....
.L_219:
        /*005c*/ 	.word	0x00000110


	//   ....[1]....
        /*0060*/ 	.word	0x00000190


	//----- nvinfo : EIATTR_CBANK_PARAM_SIZE
	.align		4
.L_220:
        /*0064*/ 	.byte	0x03, 0x19
        /*0066*/ 	.short	0x0014


	//----- nvinfo : EIATTR_PARAM_CBANK
	.align		4
        /*0068*/ 	.byte	0x04, 0x0a
        /*006a*/ 	.short	(.L_222 - .L_221)
	.align		4
.L_221:
        /*006c*/ 	.word	index@(.nv.constant0._Z25sumBlock_with_shfl_down_kPfS_i)
        /*0070*/ 	.short	0x0380
        /*0072*/ 	.short	0x0014


	//----- nvinfo : EIATTR_SW_WAR
	.align		4
.L_222:
        /*0074*/ 	.byte	0x04, 0x36
        /*0076*/ 	.short	(.L_224 - .L_223)
.L_223:
        /*0078*/ 	.word	0x00000008
.L_224:


//--------------------- .nv.info._Z27sumBlock_with_shfl_down_gidPfS_i --------------------------
	.section	.nv.info._Z27sumBlock_with_shfl_down_gidPfS_i,"",@"SHT_CUDA_INFO"
	.sectionflags	@""
	.align	4


	//----- nvinfo : EIATTR_CUDA_API_VERSION
	.align		4
        /*0000*/ 	.byte	0x04, 0x37
        /*0002*/ 	.short	(.L_226 - .L_225)
.L_225:
        /*0004*/ 	.word	0x00000082


	//----- nvinfo : EIATTR_KPARAM_INFO
	.align		4
.L_226:
        /*0008*/ 	.byte	0x04, 0x17
        /*000a*/ 	.short	(.L_228 - .L_227)
.L_227:
        /*000c*/ 	.word	0x00000000
        /*0010*/ 	.short	0x0002
        /*0012*/ 	.short	0x0010
        /*0014*/ 	.byte	0x00, 0xf0, 0x11, 0x00


	//----- nvinfo : EIATTR_KPARAM_INFO
	.align		4
.L_228:
        /*0018*/ 	.byte	0x04, 0x17
        /*001a*/ 	.short	(.L_230 - .L_229)
.L_229:
        /*001c*/ 	.word	0x00000000
        /*0020*/ 	.short	0x0001
        /*0022*/ 	.short	0x0008
        /*0024*/ 	.byte	0x00, 0xf5, 0x21, 0x00


	//----- nvinfo : EIATTR_KPARAM_INFO
	.align		4
.L_230:
        /*0028*/ 	.byte	0x04, 0x17
        /*002a*/ 	.short	(.L_232 - .L_231)
.L_231:
        /*002c*/ 	.word	0x00000000
        /*0030*/ 	.short	0x0000
        /*0032*/ 	.short	0x0000
        /*0034*/ 	.byte	0x00, 0xf5, 0x21, 0x00


	//----- nvinfo : EIATTR_SPARSE_MMA_MASK
	.align		4
.L_232:
        /*0038*/ 	.byte	0x03, 0x50
        /*003a*/ 	.short	0x0000


	//----- nvinfo : EIATTR_MAXREG_COUNT
	.align		4
        /*003c*/ 	.byte	0x03, 0x1b
        /*003e*/ 	.short	0x00ff


	//----- nvinfo : EIATTR_MERCURY_ISA_VERSION
	.align		4
        /*0040*/ 	.byte	0x03, 0x5f
        /*0042*/ 	.short	0x0101


	//----- nvinfo : EIATTR_COOP_GROUP_MASK_REGIDS
	.align		4
        /*0044*/ 	.byte	0x04, 0x29
        /*0046*/ 	.short	(.L_234 - .L_233)


	//   ....[0]....
.L_233:
        /*0048*/ 	.word	0xffffffff


	//----- nvinfo : EIATTR_COOP_GROUP_INSTR_OFFSETS
	.align		4
.L_234:
        /*004c*/ 	.byte	0x04, 0x28
        /*004e*/ 	.short	(.L_236 - .L_235)


	//   ....[0]....
.L_235:
        /*0050*/ 	.word	0x000000f0


	//----- nvinfo : EIATTR_VRC_CTA_INIT_COUNT
	.align		4
.L_236:
        /*0054*/ 	.byte	0x02, 0x4a
	.zero		1
	.zero		1


	//----- nvinfo : EIATTR_EXIT_INSTR_OFFSETS
	.align		4
        /*0058*/ 	.byte	0x04, 0x1c
        /*005a*/ 	.short	(.L_238 - .L_237)


	//   ....[0]....
.L_237:
        /*005c*/ 	.word	0x00000060


	//   ....[1]....
        /*0060*/ 	.word	0x00000160


	//----- nvinfo : EIATTR_CBANK_PARAM_SIZE
	.align		4
.L_238:
        /*0064*/ 	.byte	0x03, 0x19
        /*0066*/ 	.short	0x0014


	//----- nvinfo : EIATTR_PARAM_CBANK
	.align		4
        /*0068*/ 	.byte	0x04, 0x0a
        /*006a*/ 	.short	(.L_240 - .L_239)
	.align		4
.L_239:
        /*006c*/ 	.word	index@(.nv.constant0._Z27sumBlock_with_shfl_down_gidPfS_i)
        /*0070*/ 	.short	0x0380
        /*0072*/ 	.short	0x0014


	//----- nvinfo : EIATTR_SW_WAR
	.align		4
.L_240:
        /*0074*/ 	.byte	0x04, 0x36
        /*0076*/ 	.short	(.L_242 - .L_241)
.L_241:
        /*0078*/ 	.word	0x00000008
.L_242:


//--------------------- .nv.info._Z23sumBlock_with_shfl_downPfS_i --------------------------
	.section	.nv.info._Z23sumBlock_with_shfl_downPfS_i,"",@"SHT_CUDA_INFO"
	.sectionflags	@""
	.align	4


	//----- nvinfo : EIATTR_CUDA_API_VERSION
	.align		4
        /*0000*/ 	.byte	0x04, 0x37
        /*0002*/ 	.short	(.L_244 - .L_243)
.L_243:
        /*0004*/ 	.word	0x00000082


	//----- nvinfo : EIATTR_KPARAM_INFO
	.align		4
.L_244:
        /*0008*/ 	.byte	0x04, 0x17
        /*000a*/ 	.short	(.L_246 - .L_245)
.L_245:
        /*000c*/ 	.word	0x00000000
        /*0010*/ 	.short	0x0002
        /*0012*/ 	.short	0x0010
        /*0014*/ 	.byte	0x00, 0xf0, 0x11, 0x00


	//----- nvinfo : EIATTR_KPARAM_INFO
	.align		4
.L_246:
        /*0018*/ 	.byte	0x04, 0x17
        /*001a*/ 	.short	(.L_248 - .L_247)
.L_247:
        /*001c*/ 	.word	0x00000000
        /*0020*/ 	.short	0x0001
        /*0022*/ 	.short	0x0008
        /*0024*/ 	.byte	0x00, 0xf5, 0x21, 0x00


	//----- nvinfo : EIATTR_KPARAM_INFO
	.align		4
.L_248:
        /*0028*/ 	.byte	0x04, 0x17
        /*002a*/ 	.short	(.L_250 - .L_249)
.L_249:
        /*002c*/ 	.word	0x00000000
        /*0030*/ 	.short	0x0000
        /*0032*/ 	.short	0x0000
        /*0034*/ 	.byte	0x00, 0xf5, 0x21, 0x00


	//----- nvinfo : EIATTR_SPARSE_MMA_MASK
	.align		4
.L_250:
        /*0038*/ 	.byte	0x03, 0x50
        /*003a*/ 	.short	0x0000


	//----- nvinfo : EIATTR_MAXREG_COUNT
	.align		4
        /*003c*/ 	.byte	0x03, 0x1b
        /*003e*/ 	.short	0x00ff


	//----- nvinfo : EIATTR_MERCURY_ISA_VERSION
	.align		4
        /*0040*/ 	.byte	0x03, 0x5f
        /*0042*/ 	.short	0x0101


	//----- nvinfo : EIATTR_COOP_GROUP_MASK_REGIDS
	.align		4
        /*0044*/ 	.byte	0x04, 0x29
        /*0046*/ 	.short	(.L_252 - .L_251)


	//   ....[0]....
.L_251:
        /*0048*/ 	.word	0xffffffff


	//----- nvinfo : EIATTR_COOP_GROUP_INSTR_OFFSETS
	.align		4
.L_252:
        /*004c*/ 	.byte	0x04, 0x28
        /*004e*/ 	.short	(.L_254 - .L_253)


	//   ....[0]....
.L_253:
        /*0050*/ 	.word	0x000000f0


	//----- nvinfo : EIATTR_VRC_CTA_INIT_COUNT
	.align		4
.L_254:
        /*0054*/ 	.byte	0x02, 0x4a
	.zero		1
	.zero		1


	//----- nvinfo : EIATTR_EXIT_INSTR_OFFSETS
	.align		4
        /*0058*/ 	.byte	0x04, 0x1c
        /*005a*/ 	.short	(.L_256 - .L_255)


	//   ....[0]....
.L_255:
        /*005c*/ 	.word	0x000000e0


	//   ....[1]....
        /*0060*/ 	.word	0x00000160


	//----- nvinfo : EIATTR_CBANK_PARAM_SIZE
	.align		4
.L_256:
        /*0064*/ 	.byte	0x03, 0x19
        /*0066*/ 	.short	0x0014


	//----- nvinfo : EIATTR_PARAM_CBANK
	.align		4
        /*0068*/ 	.byte	0x04, 0x0a
        /*006a*/ 	.short	(.L_258 - .L_257)
	.align		4
.L_257:
        /*006c*/ 	.word	index@(.nv.constant0._Z23sumBlock_with_shfl_downPfS_i)
        /*0070*/ 	.short	0x0380
        /*0072*/ 	.short	0x0014


	//----- nvinfo : EIATTR_SW_WAR
	.align		4
.L_258:
        /*0074*/ 	.byte	0x04, 0x36
        /*0076*/ 	.short	(.L_260 - .L_259)
.L_259:
        /*0078*/ 	.word	0x00000008
.L_260:


//--------------------- .nv.info._Z19kernel_z_0_dontknowPfS_S_S_S_i --------------------------
	.section	.nv.info._Z19kernel_z_0_dontknowPfS_S_S_S_i,"",@"SHT_CUDA_INFO"
	.sectionflags	@""
	.align	4


	//----- nvinfo : EIATTR_CUDA_API_VERSION
	.align		4
        /*0000*/ 	.byte	0x04, 0x37
        /*0002*/ 	.short	(.L_262 - .L_261)
.L_261:
        /*0004*/ 	.word	0x00000082


	//----- nvinfo : EIATTR_KPARAM_INFO
	.align		4
.L_262:
        /*0008*/ 	.byte	0x04, 0x17
        /*000a*/ 	.short	(.L_264 - .L_263)
.L_263:
        /*000c*/ 	.word	0x00000000
        /*0010*/ 	.short	0x0005
        /*0012*/ 	.short	0x0028
        /*0014*/ 	.byte	0x00, 0xf0, 0x11, 0x00


	//----- nvinfo : EIATTR_KPARAM_INFO
	.align		4
.L_264:
        /*0018*/ 	.byte	0x04, 0x17
        /*001a*/ 	.short	(.L_266 - .L_265)
.L_265:
        /*001c*/ 	.word	0x00000000
        /*0020*/ 	.short	0x0004
        /*0022*/ 	.short	0x0020
        /*0024*/ 	.byte	0x00, 0xf5, 0x21, 0x00


	//----- nvinfo : EIATTR_KPARAM_INFO
	.align		4
.L_266:
        /*0028*/ 	.byte	0x04, 0x17
        /*002a*/ 	.short	(.L_268 - .L_267)
.L_267:
        /*002c*/ 	.word	0x00000000
        /*0030*/ 	.short	0x0003
        /*0032*/ 	.short	0x0018
        /*0034*/ 	.byte	0x00, 0xf5, 0x21, 0x00


	//----- nvinfo : EIATTR_KPARAM_INFO
	.align		4
.L_268:
        /*0038*/ 	.byte	0x04, 0x17
        /*003a*/ 	.short	(.L_270 - .L_269)
.L_269:
        /*003c*/ 	.word	0x00000000
        /*0040*/ 	.short	0x0002
        /*0042*/ 	.short	0x0010
        /*0044*/ 	.byte	0x00, 0xf5, 0x21, 0x00


	//----- nvinfo : EIATTR_KPARAM_INFO
	.align		4
.L_270:
        /*0048*/ 	.byte	0x04, 0x17
        /*004a*/ 	.short	(.L_272 - .L_271)
.L_271:
        /*004c*/ 	.word	0x00000000
        /*0050*/ 	.short	0x0001
        /*0052*/ 	.short	0x0008
        /*0054*/ 	.byte	0x00, 0xf5, 0x21, 0x00


	//----- nvinfo : EIATTR_KPARAM_INFO
	.align		4
.L_272:
        /*0058*/ 	.byte	0x04, 0x17
        /*005a*/ 	.short	(.L_274 - .L_273)
.L_273:
        /*005c*/ 	.word	0x00000000
        /*0060*/ 	.short	0x0000
        /*0062*/ 	.short	0x0000
        /*0064*/ 	.byte	0x00, 0xf5, 0x21, 0x00


	//----- nvinfo : EIATTR_SPARSE_MMA_MASK
	.align		4
.L_274:
        /*0068*/ 	.byte	0x03, 0x50
        /*006a*/ 	.short	0x0000


	//----- nvinfo : EIATTR_MAXREG_COUNT
	.align		4
        /*006c*/ 	.byte	0x03, 0x1b
        /*006e*/ 	.short	0x00ff


	//----- nvinfo : EIATTR_MERCURY_ISA_VERSION
	.align		4
        /*0070*/ 	.byte	0x03, 0x5f
        /*0072*/ 	.short	0x0101


	//----- nvinfo : EIATTR_VRC_CTA_INIT_COUNT
	.align		4
        /*0074*/ 	.byte	0x02, 0x4a
	.zero		1
	.zero		1


	//----- nvinfo : EIATTR_EXIT_INSTR_OFFSETS
	.align		4
        /*0078*/ 	.byte	0x04, 0x1c
        /*007a*/ 	.short	(.L_276 - .L_275)


	//   ....[0]....
.L_275:
        /*007c*/ 	.word	0x00000040


	//   ....[1]....
        /*0080*/ 	.word	0x00000320


	//----- nvinfo : EIATTR_CRS_STACK_SIZE
	.align		4
.L_276:
        /*0084*/ 	.byte	0x04, 0x1e
        /*0086*/ 	.short	(.L_278 - .L_277)
.L_277:
        /*0088*/ 	.word	0x00000000


	//----- nvinfo : EIATTR_CBANK_PARAM_SIZE
	.align		4
.L_278:
        /*008c*/ 	.byte	0x03, 0x19
        /*008e*/ 	.short	0x002c


	//----- nvinfo : EIATTR_PARAM_CBANK
	.align		4
        /*0090*/ 	.byte	0x04, 0x0a
        /*0092*/ 	.short	(.L_280 - .L_279)
	.align		4
.L_279:
        /*0094*/ 	.word	index@(.nv.constant0._Z19kernel_z_0_dontknowPfS_S_S_S_i)
        /*0098*/ 	.short	0x0380
        /*009a*/ 	.short	0x002c


	//----- nvinfo : EIATTR_SW_WAR
	.align		4
.L_280:
        /*009c*/ 	.byte	0x04, 0x36
        /*009e*/ 	.short	(.L_282 - .L_281)
.L_281:
        /*00a0*/ 	.word	0x00000008
.L_282:


//--------------------- .nv.info._Z11kernel_z_ikPfS_S_ii --------------------------
	.section	.nv.info._Z11kernel_z_ikPfS_S_ii,"",@"SHT_CUDA_INFO"
	.sectionflags	@""
	.align	4


	//----- nvinfo : EIATTR_CUDA_API_VERSION
	.align		4
        /*0000*/ 	.byte	0x04, 0x37
        /*0002*/ 	.short	(.L_284 - .L_283)
.L_283:
        /*0004*/ 	.word	0x00000082


	//----- nvinfo : EIATTR_KPARAM_INFO
	.align		4
.L_284:
        /*0008*/ 	.byte	0x04, 0x17
        /*000a*/ 	.short	(.L_286 - .L_285)
.L_285:
        /*000c*/ 	.word	0x00000000
        /*0010*/ 	.short	0x0004
        /*0012*/ 	.short	0x001c
        /*0014*/ 	.byte	0x00, 0xf0, 0x11, 0x00


	//----- nvinfo : EIATTR_KPARAM_INFO
	.align		4
.L_286:
        /*0018*/ 	.byte	0x04, 0x17
        /*001a*/ 	.short	(.L_288 - .L_287)
.L_287:
        /*001c*/ 	.word	0x00000000
        /*0020*/ 	.short	0x0003
        /*0022*/ 	.short	0x0018
        /*0024*/ 	.byte	0x00, 0xf0, 0x11, 0x00


	//----- nvinfo : EIATTR_KPARAM_INFO
	.align		4
.L_288:
        /*0028*/ 	.byte	0x04, 0x17
        /*002a*/ 	.short	(.L_290 - .L_289)
.L_289:
        /*002c*/ 	.word	0x00000000
        /*0030*/ 	.short	0x0002
        /*0032*/ 	.short	0x0010
        /*0034*/ 	.byte	0x00, 0xf5, 0x21, 0x00


	//----- nvinfo : EIATTR_KPARAM_INFO
	.align		4
.L_290:
        /*0038*/ 	.byte	0x04, 0x17
        /*003a*/ 	.short	(.L_292 - .L_291)
.L_291:
        /*003c*/ 	.word	0x00000000
        /*0040*/ 	.short	0x0001
        /*0042*/ 	.short	0x0008
        /*0044*/ 	.byte	0x00, 0xf5, 0x21, 0x00


	//----- nvinfo : EIATTR_KPARAM_INFO
	.align		4
.L_292:
        /*0048*/ 	.byte	0x04, 0x17
        /*004a*/ 	.short	(.L_294 - .L_293)
.L_293:
        /*004c*/ 	.word	0x00000000
        /*0050*/ 	.short	0x0000
        /*0052*/ 	.short	0x0000
        /*0054*/ 	.byte	0x00, 0xf5, 0x21, 0x00


	//----- nvinfo : EIATTR_SPARSE_MMA_MASK
	.align		4
.L_294:
        /*0058*/ 	.byte	0x03, 0x50
        /*005a*/ 	.short	0x0000


	//----- nvinfo : EIATTR_MAXREG_COUNT
	.align		4
        /*005c*/ 	.byte	0x03, 0x1b
        /*005e*/ 	.short	0x00ff


	//----- nvinfo : EIATTR_MERCURY_ISA_VERSION
	.align		4
        /*0060*/ 	.byte	0x03, 0x5f
        /*0062*/ 	.short	0x0101


	//----- nvinfo : EIATTR_VRC_CTA_INIT_COUNT
	.align		4
        /*0064*/ 	.byte	0x02, 0x4a
	.zero		1
	.zero		1


	//----- nvinfo : EIATTR_EXIT_INSTR_OFFSETS
	.align		4
        /*0068*/ 	.byte	0x04, 0x1c
        /*006a*/ 	.short	(.L_296 - .L_295)


	//   ....[0]....
.L_295:
        /*006c*/ 	.word	0x00000090


	//   ....[1]....
        /*0070*/ 	.word	0x00000210


	//----- nvinfo : EIATTR_CRS_STACK_SIZE
	.align		4
.L_296:
        /*0074*/ 	.byte	0x04, 0x1e
        /*0076*/ 	.short	(.L_298 - .L_297)
.L_297:
        /*0078*/ 	.word	0x00000000


	//----- nvinfo : EIATTR_CBANK_PARAM_SIZE
	.align		4
.L_298:
        /*007c*/ 	.byte	0x03, 0x19
        /*007e*/ 	.short	0x0020


	//----- nvinfo : EIATTR_PARAM_CBANK
	.align		4
        /*0080*/ 	.byte	0x04, 0x0a
        /*0082*/ 	.short	(.L_300 - .L_299)
	.align		4
.L_299:
        /*0084*/ 	.word	index@(.nv.constant0._Z11kernel_z_ikPfS_S_ii)
        /*0088*/ 	.short	0x0380
        /*008a*/ 	.short	0x0020


	//----- nvinfo : EIATTR_SW_WAR
	.align		4
.L_300:
        /*008c*/ 	.byte	0x04, 0x36
        /*008e*/ 	.short	(.L_302 - .L_301)
.L_301:
        /*0090*/ 	.word	0x00000008
.L_302:


//--------------------- .nv.info._Z18sumBlock_with_loopPfS_i --------------------------
	.section	.nv.info._Z18sumBlock_with_loopPfS_i,"",@"SHT_CUDA_INFO"
	.sectionflags	@""
	.align	4


	//----- nvinfo : EIATTR_CUDA_API_VERSION
	.align		4
        /*0000*/ 	.byte	0x04, 0x37
        /*0002*/ 	.short	(.L_304 - .L_303)
.L_303:
        /*0004*/ 	.word	0x00000082


	//----- nvinfo : EIATTR_KPARAM_INFO
	.align		4
.L_304:
        /*0008*/ 	.byte	0x04, 0x17
        /*000a*/ 	.short	(.L_306 - .L_305)
.L_305:
        /*000c*/ 	.word	0x00000000
        /*0010*/ 	.short	0x0002
        /*0012*/ 	.short	0x0010
        /*0014*/ 	.byte	0x00, 0xf0, 0x11, 0x00


	//----- nvinfo : EIATTR_KPARAM_INFO
	.align		4
.L_306:
        /*0018*/ 	.byte	0x04, 0x17
        /*001a*/ 	.short	(.L_308 - .L_307)
.L_307:
        /*001c*/ 	.word	0x00000000
        /*0020*/ 	.short	0x0001
        /*0022*/ 	.short	0x0008
        /*0024*/ 	.byte	0x00, 0xf5, 0x21, 0x00


	//----- nvinfo : EIATTR_KPARAM_INFO
	.align		4
.L_308:
        /*0028*/ 	.byte	0x04, 0x17
        /*002a*/ 	.short	(.L_310 - .L_309)
.L_309:
        /*002c*/ 	.word	0x00000000
        /*0030*/ 	.short	0x0000
        /*0032*/ 	.short	0x0000
        /*0034*/ 	.byte	0x00, 0xf5, 0x21, 0x00


	//----- nvinfo : EIATTR_SPARSE_MMA_MASK
	.align		4
.L_310:
        /*0038*/ 	.byte	0x03, 0x50
        /*003a*/ 	.short	0x0000


	//----- nvinfo : EIATTR_MAXREG_COUNT
	.align		4
        /*003c*/ 	.byte	0x03, 0x1b
        /*003e*/ 	.short	0x00ff


	//----- nvinfo : EIATTR_MERCURY_ISA_VERSION
	.align		4
        /*0040*/ 	.byte	0x03, 0x5f
        /*0042*/ 	.short	0x0101


	//----- nvinfo : EIATTR_VRC_CTA_INIT_COUNT
	.align		4
        /*0044*/ 	.byte	0x02, 0x4a
	.zero		1
	.zero		1


	//----- nvinfo : EIATTR_EXIT_INSTR_OFFSETS
	.align		4
        /*0048*/ 	.byte	0x04, 0x1c
        /*004a*/ 	.short	(.L_312 - .L_311)


	//   ....[0]....
.L_311:
        /*004c*/ 	.word	0x000000e0


	//   ....[1]....
        /*0050*/ 	.word	0x000001d0


	//----- nvinfo : EIATTR_CBANK_PARAM_SIZE
	.align		4
.L_312:
        /*0054*/ 	.byte	0x03, 0x19
        /*0056*/ 	.short	0x0014


	//----- nvinfo : EIATTR_PARAM_CBANK
	.align		4
        /*0058*/ 	.byte	0x04, 0x0a
        /*005a*/ 	.short	(.L_314 - .L_313)
	.align		4
.L_313:
        /*005c*/ 	.word	index@(.nv.constant0._Z18sumBlock_with_loopPfS_i)
        /*0060*/ 	.short	0x0380
        /*0062*/ 	.short	0x0014


	//----- nvinfo : EIATTR_SW_WAR
	.align		4
.L_314:
        /*0064*/ 	.byte	0x04, 0x36
        /*0066*/ 	.short	(.L_316 - .L_315)
.L_315:
        /*0068*/ 	.word	0x00000008
.L_316:


//--------------------- .nv.info._Z15kernel_z_ik_denPfS_S_S_S_ii --------------------------
	.section	.nv.info._Z15kernel_z_ik_denPfS_S_S_S_ii,"",@"SHT_CUDA_INFO"
	.sectionflags	@""
	.align	4


	//----- nvinfo : EIATTR_CUDA_API_VERSION
	.align		4
        /*0000*/ 	.byte	0x04, 0x37
        /*0002*/ 	.short	(.L_318 - .L_317)
.L_317:
        /*0004*/ 	.word	0x00000082


	//----- nvinfo : EIATTR_KPARAM_INFO
	.align		4
.L_318:
        /*0008*/ 	.byte	0x04, 0x17
        /*000a*/ 	.short	(.L_320 - .L_319)
.L_319:
        /*000c*/ 	.word	0x00000000
        /*0010*/ 	.short	0x0006
        /*0012*/ 	.short	0x002c
        /*0014*/ 	.byte	0x00, 0xf0, 0x11, 0x00


	//----- nvinfo : EIATTR_KPARAM_INFO
	.align		4
.L_320:
        /*0018*/ 	.byte	0x04, 0x17
        /*001a*/ 	.short	(.L_322 - .L_321)
.L_321:
        /*001c*/ 	.word	0x00000000
        /*0020*/ 	.short	0x0005
        /*0022*/ 	.short	0x0028
        /*0024*/ 	.byte	0x00, 0xf0, 0x11, 0x00


	//----- nvinfo : EIATTR_KPARAM_INFO
	.align		4
.L_322:
        /*0028*/ 	.byte	0x04, 0x17
        /*002a*/ 	.short	(.L_324 - .L_323)
.L_323:
        /*002c*/ 	.word	0x00000000
        /*0030*/ 	.short	0x0004
        /*0032*/ 	.short	0x0020
        /*0034*/ 	.byte	0x00, 0xf5, 0x21, 0x00


	//----- nvinfo : EIATTR_KPARAM_INFO
	.align		4
.L_324:
        /*0038*/ 	.byte	0x04, 0x17
        /*003a*/ 	.short	(.L_326 - .L_325)
.L_325:
        /*003c*/ 	.word	0x00000000
        /*0040*/ 	.short	0x0003
        /*0042*/ 	.short	0x0018
        /*0044*/ 	.byte	0x00, 0xf5, 0x21, 0x00


	//----- nvinfo : EIATTR_KPARAM_INFO
	.align		4
.L_326:
        /*0048*/ 	.byte	0x04, 0x17
        /*004a*/ 	.short	(.L_328 - .L_327)
.L_327:
        /*004c*/ 	.word	0x00000000
        /*0050*/ 	.short	0x0002
        /*0052*/ 	.short	0x0010
        /*0054*/ 	.byte	0x00, 0xf5, 0x21, 0x00


	//----- nvinfo : EIATTR_KPARAM_INFO
	.align		4
.L_328:
        /*0058*/ 	.byte	0x04, 0x17
        /*005a*/ 	.short	(.L_330 - .L_329)
.L_329:
        /*005c*/ 	.word	0x00000000
        /*0060*/ 	.short	0x0001
        /*0062*/ 	.short	0x0008
        /*0064*/ 	.byte	0x00, 0xf5, 0x21, 0x00


	//----- nvinfo : EIATTR_KPARAM_INFO
	.align		4
.L_330:
        /*0068*/ 	.byte	0x04, 0x17
        /*006a*/ 	.short	(.L_332 - .L_331)
.L_331:
        /*006c*/ 	.word	0x00000000
        /*0070*/ 	.short	0x0000
        /*0072*/ 	.short	0x0000
        /*0074*/ 	.byte	0x00, 0xf5, 0x21, 0x00


	//----- nvinfo : EIATTR_SPARSE_MMA_MASK
	.align		4
.L_332:
        /*0078*/ 	.byte	0x03, 0x50
        /*007a*/ 	.short	0x0000


	//----- nvinfo : EIATTR_MAXREG_COUNT
	.align		4
        /*007c*/ 	.byte	0x03, 0x1b
        /*007e*/ 	.short	0x00ff


	//----- nvinfo : EIATTR_MERCURY_ISA_VERSION
	.align		4
        /*0080*/ 	.byte	0x03, 0x5f
        /*0082*/ 	.short	0x0101


	//----- nvinfo : EIATTR_VRC_CTA_INIT_COUNT
	.align		4
        /*0084*/ 	.byte	0x02, 0x4a
	.zero		1
	.zero		1


	//----- nvinfo : EIATTR_EXIT_INSTR_OFFSETS
	.align		4
        /*0088*/ 	.byte	0x04, 0x1c
        /*008a*/ 	.short	(.L_334 - .L_333)


	//   ....[0]....
.L_333:
        /*008c*/ 	.word	0x00000080


	//   ....[1]....
        /*0090*/ 	.word	0x00000250


	//----- nvinfo : EIATTR_CRS_STACK_SIZE
	.align		4
.L_334:
        /*0094*/ 	.byte	0x04, 0x1e
        /*0096*/ 	.short	(.L_336 - .L_335)
.L_335:
        /*0098*/ 	.word	0x00000000


	//----- nvinfo : EIATTR_CBANK_PARAM_SIZE
	.align		4
.L_336:
        /*009c*/ 	.byte	0x03, 0x19
        /*009e*/ 	.short	0x0030


	//----- nvinfo : EIATTR_PARAM_CBANK
	.align		4
        /*00a0*/ 	.byte	0x04, 0x0a
        /*00a2*/ 	.short	(.L_338 - .L_337)
	.align		4
.L_337:
        /*00a4*/ 	.word	index@(.nv.constant0._Z15kernel_z_ik_denPfS_S_S_S_ii)
        /*00a8*/ 	.short	0x0380
        /*00aa*/ 	.short	0x0030


	//----- nvinfo : EIATTR_SW_WAR
	.align		4
.L_338:
        /*00ac*/ 	.byte	0x04, 0x36
        /*00ae*/ 	.short	(.L_340 - .L_339)
.L_339:
        /*00b0*/ 	.word	0x00000008
.L_340:


//--------------------- .nv.info._Z15kernel_z_ik_numPfS_S_S_S_ii --------------------------
	.section	.nv.info._Z15kernel_z_ik_numPfS_S_S_S_ii,"",@"SHT_CUDA_INFO"
	.sectionflags	@""
	.align	4


	//----- nvinfo : EIATTR_CUDA_API_VERSION
	.align		4
        /*0000*/ 	.byte	0x04, 0x37
        /*0002*/ 	.short	(.L_342 - .L_341)
.L_341:
        /*0004*/ 	.word	0x00000082


	//----- nvinfo : EIATTR_KPARAM_INFO
	.align		4
.L_342:
        /*0008*/ 	.byte	0x04, 0x17
        /*000a*/ 	.short	(.L_344 - .L_343)
.L_343:
        /*000c*/ 	.word	0x00000000
        /*0010*/ 	.short	0x0006
        /*0012*/ 	.short	0x002c
        /*0014*/ 	.byte	0x00, 0xf0, 0x11, 0x00


	//----- nvinfo : EIATTR_KPARAM_INFO
	.align		4
.L_344:
        /*0018*/ 	.byte	0x04, 0x17
        /*001a*/ 	.short	(.L_346 - .L_345)
.L_345:
        /*001c*/ 	.word	0x00000000
        /*0020*/ 	.short	0x0005
        /*0022*/ 	.short	0x0028
        /*0024*/ 	.byte	0x00, 0xf0, 0x11, 0x00


	//----- nvinfo : EIATTR_KPARAM_INFO
	.align		4
.L_346:
        /*0028*/ 	.byte	0x04, 0x17
        /*002a*/ 	.short	(.L_348 - .L_347)
.L_347:
        /*002c*/ 	.word	0x00000000
        /*0030*/ 	.short	0x0004
        /*0032*/ 	.short	0x0020
        /*0034*/ 	.byte	0x00, 0xf5, 0x21, 0x00


	//----- nvinfo : EIATTR_KPARAM_INFO
	.align		4
.L_348:
        /*0038*/ 	.byte	0x04, 0x17
        /*003a*/ 	.short	(.L_350 - .L_349)
.L_349:
        /*003c*/ 	.word	0x00000000
        /*0040*/ 	.short	0x0003
        /*0042*/ 	.short	0x0018
        /*0044*/ 	.byte	0x00, 0xf5, 0x21, 0x00


	//----- nvinfo : EIATTR_KPARAM_INFO
	.align		4
.L_350:
        /*0048*/ 	.byte	0x04, 0x17
        /*004a*/ 	.short	(.L_352 - .L_351)
.L_351:
        /*004c*/ 	.word	0x00000000
        /*0050*/ 	.short	0x0002
        /*0052*/ 	.short	0x0010
        /*0054*/ 	.byte	0x00, 0xf5, 0x21, 0x00


	//----- nvinfo : EIATTR_KPARAM_INFO
	.align		4
.L_352:
        /*0058*/ 	.byte	0x04, 0x17
        /*005a*/ 	.short	(.L_354 - .L_353)
.L_353:
        /*005c*/ 	.word	0x00000000
        /*0060*/ 	.short	0x0001
        /*0062*/ 	.short	0x0008
        /*0064*/ 	.byte	0x00, 0xf5, 0x21, 0x00


	//----- nvinfo : EIATTR_KPARAM_INFO
	.align		4
.L_354:
        /*0068*/ 	.byte	0x04, 0x17
        /*006a*/ 	.short	(.L_356 - .L_355)
.L_355:
        /*006c*/ 	.word	0x00000000
        /*0070*/ 	.short	0x0000
        /*0072*/ 	.short	0x0000
        /*0074*/ 	.byte	0x00, 0xf5, 0x21, 0x00


	//----- nvinfo : EIATTR_SPARSE_MMA_MASK
	.align		4
.L_356:
        /*0078*/ 	.byte	0x03, 0x50
        /*007a*/ 	.short	0x0000


	//----- nvinfo : EIATTR_MAXREG_COUNT
	.align		4
        /*007c*/ 	.byte	0x03, 0x1b
        /*007e*/ 	.short	0x00ff


	//----- nvinfo : EIATTR_MERCURY_ISA_VERSION
	.align		4
        /*0080*/ 	.byte	0x03, 0x5f
        /*0082*/ 	.short	0x0101


	//----- nvinfo : EIATTR_VRC_CTA_INIT_COUNT
	.align		4
        /*0084*/ 	.byte	0x02, 0x4a
	.zero		1
	.zero		1


	//----- nvinfo : EIATTR_EXIT_INSTR_OFFSETS
	.align		4
        /*0088*/ 	.byte	0x04, 0x1c
        /*008a*/ 	.short	(.L_358 - .L_357)


	//   ....[0]....
.L_357:
        /*008c*/ 	.word	0x00000080


	//   ....[1]....
        /*0090*/ 	.word	0x00000290


	//----- nvinfo : EIATTR_CRS_STACK_SIZE
	.align		4
.L_358:
        /*0094*/ 	.byte	0x04, 0x1e
        /*0096*/ 	.short	(.L_360 - .L_359)
.L_359:
        /*0098*/ 	.word	0x00000000


	//----- nvinfo : EIATTR_CBANK_PARAM_SIZE
	.align		4
.L_360:
        /*009c*/ 	.byte	0x03, 0x19
        /*009e*/ 	.short	0x0030


	//----- nvinfo : EIATTR_PARAM_CBANK
	.align		4
        /*00a0*/ 	.byte	0x04, 0x0a
        /*00a2*/ 	.short	(.L_362 - .L_361)
	.align		4
.L_361:
        /*00a4*/ 	.word	index@(.nv.constant0._Z15kernel_z_ik_numPfS_S_S_S_ii)
        /*00a8*/ 	.short	0x0380
        /*00aa*/ 	.short	0x0030


	//----- nvinfo : EIATTR_SW_WAR
	.align		4
.L_362:
        /*00ac*/ 	.byte	0x04, 0x36
        /*00ae*/ 	.short	(.L_364 - .L_363)
.L_363:
        /*00b0*/ 	.word	0x00000008
.L_364:


//--------------------- .nv.info._Z18kernel_z_ik_numdenPfS_S_S_S_S_ii --------------------------
	.section	.nv.info._Z18kernel_z_ik_numdenPfS_S_S_S_S_ii,"",@"SHT_CUDA_INFO"
	.sectionflags	@""
	.align	4


	//----- nvinfo : EIATTR_CUDA_API_VERSION
	.align		4
        /*0000*/ 	.byte	0x04, 0x37
        /*0002*/ 	.short	(.L_366 - .L_365)
.L_365:
        /*0004*/ 	.word	0x00000082


	//----- nvinfo : EIATTR_KPARAM_INFO
	.align		4
.L_366:
        /*0008*/ 	.byte	0x04, 0x17
        /*000a*/ 	.short	(.L_368 - .L_367)
.L_367:
        /*000c*/ 	.word	0x00000000
        /*0010*/ 	.short	0x0007
        /*0012*/ 	.short	0x0034
        /*0014*/ 	.byte	0x00, 0xf0, 0x11, 0x00


	//----- nvinfo : EIATTR_KPARAM_INFO
	.align		4
.L_368:
        /*0018*/ 	.byte	0x04, 0x17
        /*001a*/ 	.short	(.L_370 - .L_369)
.L_369:
        /*001c*/ 	.word	0x00000000
        /*0020*/ 	.short	0x0006
        /*0022*/ 	.short	0x0030
        /*0024*/ 	.byte	0x00, 0xf0, 0x11, 0x00


	//----- nvinfo : EIATTR_KPARAM_INFO
	.align		4
.L_370:
        /*0028*/ 	.byte	0x04, 0x17
        /*002a*/ 	.short	(.L_372 - .L_371)
.L_371:
        /*002c*/ 	.word	0x00000000
        /*0030*/ 	.short	0x0005
        /*0032*/ 	.short	0x0028
        /*0034*/ 	.byte	0x00, 0xf5, 0x21, 0x00


	//----- nvinfo : EIATTR_KPARAM_INFO
	.align		4
.L_372:
        /*0038*/ 	.byte	0x04, 0x17
        /*003a*/ 	.short	(.L_374 - .L_373)
.L_373:
        /*003c*/ 	.word	0x00000000
        /*0040*/ 	.short	0x0004
        /*0042*/ 	.short	0x0020
        /*0044*/ 	.byte	0x00, 0xf5, 0x21, 0x00


	//----- nvinfo : EIATTR_KPARAM_INFO
	.align		4
.L_374:
        /*0048*/ 	.byte	0x04, 0x17
        /*004a*/ 	.short	(.L_376 - .L_375)
.L_375:
        /*004c*/ 	.word	0x00000000
        /*0050*/ 	.short	0x0003
        /*0052*/ 	.short	0x0018
        /*0054*/ 	.byte	0x00, 0xf5, 0x21, 0x00


	//----- nvinfo : EIATTR_KPARAM_INFO
	.align		4
.L_376:
        /*0058*/ 	.byte	0x04, 0x17
        /*005a*/ 	.short	(.L_378 - .L_377)
.L_377:
        /*005c*/ 	.word	0x00000000
        /*0060*/ 	.short	0x0002
        /*0062*/ 	.short	0x0010
        /*0064*/ 	.byte	0x00, 0xf5, 0x21, 0x00


	//----- nvinfo : EIATTR_KPARAM_INFO
	.align		4
.L_378:
        /*0068*/ 	.byte	0x04, 0x17
        /*006a*/ 	.short	(.L_380 - .L_379)
.L_379:
        /*006c*/ 	.word	0x00000000
        /*0070*/ 	.short	0x0001
        /*0072*/ 	.short	0x0008
        /*0074*/ 	.byte	0x00, 0xf5, 0x21, 0x00


	//----- nvinfo : EIATTR_KPARAM_INFO
	.align		4
.L_380:
        /*0078*/ 	.byte	0x04, 0x17
        /*007a*/ 	.short	(.L_382 - .L_381)
.L_381:
        /*007c*/ 	.word	0x00000000
        /*0080*/ 	.short	0x0000
        /*0082*/ 	.short	0x0000
        /*0084*/ 	.byte	0x00, 0xf5, 0x21, 0x00


	//----- nvinfo : EIATTR_SPARSE_MMA_MASK
	.align		4
.L_382:
        /*0088*/ 	.byte	0x03, 0x50
        /*008a*/ 	.short	0x0000


	//----- nvinfo : EIATTR_MAXREG_COUNT
	.align		4
        /*008c*/ 	.byte	0x03, 0x1b
        /*008e*/ 	.short	0x00ff


	//----- nvinfo : EIATTR_MERCURY_ISA_VERSION
	.align		4
        /*0090*/ 	.byte	0x03, 0x5f
        /*0092*/ 	.short	0x0101


	//----- nvinfo : EIATTR_VRC_CTA_INIT_COUNT
	.align		4
        /*0094*/ 	.byte	0x02, 0x4a
	.zero		1
	.zero		1


	//----- nvinfo : EIATTR_EXIT_INSTR_OFFSETS
	.align		4
        /*0098*/ 	.byte	0x04, 0x1c
        /*009a*/ 	.short	(.L_384 - .L_383)


	//   ....[0]....
.L_383:
        /*009c*/ 	.word	0x00000080


	//   ....[1]....
        /*00a0*/ 	.word	0x00000400


	//----- nvinfo : EIATTR_CRS_STACK_SIZE
	.align		4
.L_384:
        /*00a4*/ 	.byte	0x04, 0x1e
        /*00a6*/ 	.short	(.L_386 - .L_385)
.L_385:
        /*00a8*/ 	.word	0x00000000


	//----- nvinfo : EIATTR_CBANK_PARAM_SIZE
	.align		4
.L_386:
        /*00ac*/ 	.byte	0x03, 0x19
        /*00ae*/ 	.short	0x0038


	//----- nvinfo : EIATTR_PARAM_CBANK
	.align		4
        /*00b0*/ 	.byte	0x04, 0x0a
        /*00b2*/ 	.short	(.L_388 - .L_387)
	.align		4
.L_387:
        /*00b4*/ 	.word	index@(.nv.constant0._Z18kernel_z_ik_numdenPfS_S_S_S_S_ii)
        /*00b8*/ 	.short	0x0380
        /*00ba*/ 	.short	0x0038


	//----- nvinfo : EIATTR_SW_WAR
	.align		4
.L_388:
        /*00bc*/ 	.byte	0x04, 0x36
        /*00be*/ 	.short	(.L_390 - .L_389)
.L_389:
        /*00c0*/ 	.word	0x00000008
.L_390:


//--------------------- .nv.info._Z11kernel_p_ikPfS_ii --------------------------
	.section	.nv.info._Z11kernel_p_ikPfS_ii,"",@"SHT_CUDA_INFO"
	.sectionflags	@""
	.align	4


	//----- nvinfo : EIATTR_CUDA_API_VERSION
	.align		4
        /*0000*/ 	.byte	0x04, 0x37
        /*0002*/ 	.short	(.L_392 - .L_391)
.L_391:
        /*0004*/ 	.word	0x00000082


	//----- nvinfo : EIATTR_KPARAM_INFO
	.align		4
.L_392:
        /*0008*/ 	.byte	0x04, 0x17
        /*000a*/ 	.short	(.L_394 - .L_393)
.L_393:
        /*000c*/ 	.word	0x00000000
        /*0010*/ 	.short	0x0003
        /*0012*/ 	.short	0x0014
        /*0014*/ 	.byte	0x00, 0xf0, 0x11, 0x00


	//----- nvinfo : EIATTR_KPARAM_INFO
	.align		4
.L_394:
        /*0018*/ 	.byte	0x04, 0x17
        /*001a*/ 	.short	(.L_396 - .L_395)
.L_395:
        /*001c*/ 	.word	0x00000000
        /*0020*/ 	.short	0x0002
        /*0022*/ 	.short	0x0010
        /*0024*/ 	.byte	0x00, 0xf0, 0x11, 0x00


	//----- nvinfo : EIATTR_KPARAM_INFO
	.align		4
.L_396:
        /*0028*/ 	.byte	0x04, 0x17
        /*002a*/ 	.short	(.L_398 - .L_397)
.L_397:
        /*002c*/ 	.word	0x00000000
        /*0030*/ 	.short	0x0001
        /*0032*/ 	.short	0x0008
        /*0034*/ 	.byte	0x00, 0xf5, 0x21, 0x00


	//----- nvinfo : EIATTR_KPARAM_INFO
	.align		4
.L_398:
        /*0038*/ 	.byte	0x04, 0x17
        /*003a*/ 	.short	(.L_400 - .L_399)
.L_399:
        /*003c*/ 	.word	0x00000000
        /*0040*/ 	.short	0x0000
        /*0042*/ 	.short	0x0000
        /*0044*/ 	.byte	0x00, 0xf5, 0x21, 0x00


	//----- nvinfo : EIATTR_SPARSE_MMA_MASK
	.align		4
.L_400:
        /*0048*/ 	.byte	0x03, 0x50
        /*004a*/ 	.short	0x0000


	//----- nvinfo : EIATTR_MAXREG_COUNT
	.align		4
        /*004c*/ 	.byte	0x03, 0x1b
        /*004e*/ 	.short	0x00ff


	//----- nvinfo : EIATTR_MERCURY_ISA_VERSION
	.align		4
        /*0050*/ 	.byte	0x03, 0x5f
        /*0052*/ 	.short	0x0101


	//----- nvinfo : EIATTR_VRC_CTA_INIT_COUNT
	.align		4
        /*0054*/ 	.byte	0x02, 0x4a
	.zero		1
	.zero		1


	//----- nvinfo : EIATTR_EXIT_INSTR_OFFSETS
	.align		4
        /*0058*/ 	.byte	0x04, 0x1c
        /*005a*/ 	.short	(.L_402 - .L_401)


	//   ....[0]....
.L_401:
        /*005c*/ 	.word	0x00000090


	//   ....[1]....
        /*0060*/ 	.word	0x00000240


	//   ....[2]....
        /*0064*/ 	.word	0x00000280


	//----- nvinfo : EIATTR_CRS_STACK_SIZE
	.align		4
.L_402:
        /*0068*/ 	.byte	0x04, 0x1e
        /*006a*/ 	.short	(.L_404 - .L_403)
.L_403:
        /*006c*/ 	.word	0x00000000


	//----- nvinfo : EIATTR_CBANK_PARAM_SIZE
	.align		4
.L_404:
        /*0070*/ 	.byte	0x03, 0x19
        /*0072*/ 	.short	0x0018


	//----- nvinfo : EIATTR_PARAM_CBANK
	.align		4
        /*0074*/ 	.byte	0x04, 0x0a
        /*0076*/ 	.short	(.L_406 - .L_405)
	.align		4
.L_405:
        /*0078*/ 	.word	index@(.nv.constant0._Z11kernel_p_ikPfS_ii)
        /*007c*/ 	.short	0x0380
        /*007e*/ 	.short	0x0018


	//----- nvinfo : EIATTR_SW_WAR
	.align		4
.L_406:
        /*0080*/ 	.byte	0x04, 0x36
        /*0082*/ 	.short	(.L_408 - .L_407)
.L_407:
        /*0084*/ 	.word	0x00000008
.L_408:


//--------------------- .nv.info._Z15kernel_p_ik_denPfS_S_i --------------------------
	.section	.nv.info._Z15kernel_p_ik_denPfS_S_i,"",@"SHT_CUDA_INFO"
	.sectionflags	@""
	.align	4


	//----- nvinfo : EIATTR_CUDA_API_VERSION
	.align		4
        /*0000*/ 	.byte	0x04, 0x37
        /*0002*/ 	.short	(.L_410 - .L_409)
.L_409:
        /*0004*/ 	.word	0x00000082


	//----- nvinfo : EIATTR_KPARAM_INFO
	.align		4
.L_410:
        /*0008*/ 	.byte	0x04, 0x17
        /*000a*/ 	.short	(.L_412 - .L_411)
.L_411:
        /*000c*/ 	.word	0x00000000
        /*0010*/ 	.short	0x0003
        /*0012*/ 	.short	0x0018
        /*0014*/ 	.byte	0x00, 0xf0, 0x11, 0x00


	//----- nvinfo : EIATTR_KPARAM_INFO
	.align		4
.L_412:
        /*0018*/ 	.byte	0x04, 0x17
        /*001a*/ 	.short	(.L_414 - .L_413)
.L_413:
        /*001c*/ 	.word	0x00000000
        /*0020*/ 	.short	0x0002
        /*0022*/ 	.short	0x0010
        /*0024*/ 	.byte	0x00, 0xf5, 0x21, 0x00


	//----- nvinfo : EIATTR_KPARAM_INFO
	.align		4
.L_414:
        /*0028*/ 	.byte	0x04, 0x17
        /*002a*/ 	.short	(.L_416 - .L_415)
.L_415:
        /*002c*/ 	.word	0x00000000
        /*0030*/ 	.short	0x0001
        /*0032*/ 	.short	0x0008
        /*0034*/ 	.byte	0x00, 0xf5, 0x21, 0x00


	//----- nvinfo : EIATTR_KPARAM_INFO
	.align		4
.L_416:
        /*0038*/ 	.byte	0x04, 0x17
        /*003a*/ 	.short	(.L_418 - .L_417)
.L_417:
        /*003c*/ 	.word	0x00000000
        /*0040*/ 	.short	0x0000
        /*0042*/ 	.short	0x0000
        /*0044*/ 	.byte	0x00, 0xf5, 0x21, 0x00


	//----- nvinfo : EIATTR_SPARSE_MMA_MASK
	.align		4
.L_418:
        /*0048*/ 	.byte	0x03, 0x50
        /*004a*/ 	.short	0x0000


	//----- nvinfo : EIATTR_MAXREG_COUNT
	.align		4
        /*004c*/ 	.byte	0x03, 0x1b
        /*004e*/ 	.short	0x00ff


	//----- nvinfo : EIATTR_MERCURY_ISA_VERSION
	.align		4
        /*0050*/ 	.byte	0x03, 0x5f
        /*0052*/ 	.short	0x0101


	//----- nvinfo : EIATTR_COOP_GROUP_MASK_REGIDS
	.align		4
        /*0054*/ 	.byte	0x04, 0x29
        /*0056*/ 	.short	(.L_420 - .L_419)


	//   ....[0]....
.L_419:
        /*0058*/ 	.word	0xffffffff


	//----- nvinfo : EIATTR_COOP_GROUP_INSTR_OFFSETS
	.align		4
.L_420:
        /*005c*/ 	.byte	0x04, 0x28
        /*005e*/ 	.short	(.L_422 - .L_421)


	//   ....[0]....
.L_421:
        /*0060*/ 	.word	0x00000160


	//----- nvinfo : EIATTR_VRC_CTA_INIT_COUNT
	.align		4
.L_422:
        /*0064*/ 	.byte	0x02, 0x4a
	.zero		1
	.zero		1


	//----- nvinfo : EIATTR_EXIT_INSTR_OFFSETS
	.align		4
        /*0068*/ 	.byte	0x04, 0x1c
        /*006a*/ 	.short	(.L_424 - .L_423)


	//   ....[0]....
.L_423:
        /*006c*/ 	.word	0x00000150


	//   ....[1]....
        /*0070*/ 	.word	0x000001d0


	//----- nvinfo : EIATTR_CBANK_PARAM_SIZE
	.align		4
.L_424:
        /*0074*/ 	.byte	0x03, 0x19
        /*0076*/ 	.short	0x001c


	//----- nvinfo : EIATTR_PARAM_CBANK
	.align		4
        /*0078*/ 	.byte	0x04, 0x0a
        /*007a*/ 	.short	(.L_426 - .L_425)
	.align		4
.L_425:
        /*007c*/ 	.word	index@(.nv.constant0._Z15kernel_p_ik_denPfS_S_i)
        /*0080*/ 	.short	0x0380
        /*0082*/ 	.short	0x001c


	//----- nvinfo : EIATTR_SW_WAR
	.align		4
.L_426:
        /*0084*/ 	.byte	0x04, 0x36
        /*0086*/ 	.short	(.L_428 - .L_427)
.L_427:
        /*0088*/ 	.word	0x00000008
.L_428:


//--------------------- .nv.info._Z15kernel_p_ik_numPfS_S_S_fii --------------------------
	.section	.nv.info._Z15kernel_p_ik_numPfS_S_S_fii,"",@"SHT_CUDA_INFO"
	.sectionflags	@""
	.align	4


	//----- nvinfo : EIATTR_CUDA_API_VERSION
	.align		4
        /*0000*/ 	.byte	0x04, 0x37
        /*0002*/ 	.short	(.L_430 - .L_429)
.L_429:
        /*0004*/ 	.word	0x00000082


	//----- nvinfo : EIATTR_KPARAM_INFO
	.align		4
.L_430:
        /*0008*/ 	.byte	0x04, 0x17
        /*000a*/ 	.short	(.L_432 - .L_431)
.L_431:
        /*000c*/ 	.word	0x00000000
        /*0010*/ 	.short	0x0006
        /*0012*/ 	.short	0x0028
        /*0014*/ 	.byte	0x00, 0xf0, 0x11, 0x00


	//----- nvinfo : EIATTR_KPARAM_INFO
	.align		4
.L_432:
        /*0018*/ 	.byte	0x04, 0x17
        /*001a*/ 	.short	(.L_434 - .L_433)
.L_433:
        /*001c*/ 	.word	0x00000000
        /*0020*/ 	.short	0x0005
        /*0022*/ 	.short	0x0024
        /*0024*/ 	.byte	0x00, 0xf0, 0x11, 0x00


	//----- nvinfo : EIATTR_KPARAM_INFO
	.align		4
.L_434:
        /*0028*/ 	.byte	0x04, 0x17
        /*002a*/ 	.short	(.L_436 - .L_435)
.L_435:
        /*002c*/ 	.word	0x00000000
        /*0030*/ 	.short	0x0004
        /*0032*/ 	.short	0x0020
        /*0034*/ 	.byte	0x00, 0xf0, 0x11, 0x00


	//----- nvinfo : EIATTR_KPARAM_INFO
	.align		4
.L_436:
        /*0038*/ 	.byte	0x04, 0x17
        /*003a*/ 	.short	(.L_438 - .L_437)
.L_437:
        /*003c*/ 	.word	0x00000000
        /*0040*/ 	.short	0x0003
        /*0042*/ 	.short	0x0018
        /*0044*/ 	.byte	0x00, 0xf5, 0x21, 0x00


	//----- nvinfo : EIATTR_KPARAM_INFO
	.align		4
.L_438:
        /*0048*/ 	.byte	0x04, 0x17
        /*004a*/ 	.short	(.L_440 - .L_439)
.L_439:
        /*004c*/ 	.word	0x00000000
        /*0050*/ 	.short	0x0002
        /*0052*/ 	.short	0x0010
        /*0054*/ 	.byte	0x00, 0xf5, 0x21, 0x00


	//----- nvinfo : EIATTR_KPARAM_INFO
	.align		4
.L_440:
        /*0058*/ 	.byte	0x04, 0x17
        /*005a*/ 	.short	(.L_442 - .L_441)
.L_441:
        /*005c*/ 	.word	0x00000000
        /*0060*/ 	.short	0x0001
        /*0062*/ 	.short	0x0008
        /*0064*/ 	.byte	0x00, 0xf5, 0x21, 0x00


	//----- nvinfo : EIATTR_KPARAM_INFO
	.align		4
.L_442:
        /*0068*/ 	.byte	0x04, 0x17
        /*006a*/ 	.short	(.L_444 - .L_443)
.L_443:
        /*006c*/ 	.word	0x00000000
        /*0070*/ 	.short	0x0000
        /*0072*/ 	.short	0x0000
        /*0074*/ 	.byte	0x00, 0xf5, 0x21, 0x00


	//----- nvinfo : EIATTR_SPARSE_MMA_MASK
	.align		4
.L_444:
        /*0078*/ 	.byte	0x03, 0x50
        /*007a*/ 	.short	0x0000


	//----- nvinfo : EIATTR_MAXREG_COUNT
	.align		4
        /*007c*/ 	.byte	0x03, 0x1b
        /*007e*/ 	.short	0x00ff


	//----- nvinfo : EIATTR_MERCURY_ISA_VERSION
	.align		4
        /*0080*/ 	.byte	0x03, 0x5f
        /*0082*/ 	.short	0x0101


	//----- nvinfo : EIATTR_VRC_CTA_INIT_COUNT
	.align		4
        /*0084*/ 	.byte	0x02, 0x4a
	.zero		1
	.zero		1


	//----- nvinfo : EIATTR_EXIT_INSTR_OFFSETS
	.align		4
        /*0088*/ 	.byte	0x04, 0x1c
        /*008a*/ 	.short	(.L_446 - .L_445)


	//   ....[0]....
.L_445:
        /*008c*/ 	.word	0x00000090


	//   ....[1]....
        /*0090*/ 	.word	0x00000350


	//----- nvinfo : EIATTR_CRS_STACK_SIZE
	.align		4
.L_446:
        /*0094*/ 	.byte	0x04, 0x1e
        /*0096*/ 	.short	(.L_448 - .L_447)
.L_447:
        /*0098*/ 	.word	0x00000000


	//----- nvinfo : EIATTR_CBANK_PARAM_SIZE
	.align		4
.L_448:
        /*009c*/ 	.byte	0x03, 0x19
        /*009e*/ 	.short	0x002c


	//----- nvinfo : EIATTR_PARAM_CBANK
	.align		4
        /*00a0*/ 	.byte	0x04, 0x0a
        /*00a2*/ 	.short	(.L_450 - .L_449)
	.align		4
.L_449:
        /*00a4*/ 	.word	index@(.nv.constant0._Z15kernel_p_ik_numPfS_S_S_fii)
        /*00a8*/ 	.short	0x0380
        /*00aa*/ 	.short	0x002c


	//----- nvinfo : EIATTR_SW_WAR
	.align		4
.L_450:
        /*00ac*/ 	.byte	0x04, 0x36
        /*00ae*/ 	.short	(.L_452 - .L_451)
.L_451:
        /*00b0*/ 	.word	0x00000008
.L_452:


//--------------------- .nv.info._Z10kernel_T_0PfS_fS_S_i --------------------------
	.section	.nv.info._Z10kernel_T_0PfS_fS_S_i,"",@"SHT_CUDA_INFO"
	.sectionflags	@""
	.align	4


	//----- nvinfo : EIATTR_CUDA_API_VERSION
	.align		4
        /*0000*/ 	.byte	0x04, 0x37
        /*0002*/ 	.short	(.L_454 - .L_453)
.L_453:
        /*0004*/ 	.word	0x00000082


	//----- nvinfo : EIATTR_KPARAM_INFO
	.align		4
.L_454:
        /*0008*/ 	.byte	0x04, 0x17
        /*000a*/ 	.short	(.L_456 - .L_455)
.L_455:
        /*000c*/ 	.word	0x00000000
        /*0010*/ 	.short	0x0005
        /*0012*/ 	.short	0x0028
        /*0014*/ 	.byte	0x00, 0xf0, 0x11, 0x00


	//----- nvinfo : EIATTR_KPARAM_INFO
	.align		4
.L_456:
        /*0018*/ 	.byte	0x04, 0x17
        /*001a*/ 	.short	(.L_458 - .L_457)
.L_457:
        /*001c*/ 	.word	0x00000000
        /*0020*/ 	.short	0x0004
        /*0022*/ 	.short	0x0020
        /*0024*/ 	.byte	0x00, 0xf5, 0x21, 0x00


	//----- nvinfo : EIATTR_KPARAM_INFO
	.align		4
.L_458:
        /*0028*/ 	.byte	0x04, 0x17
        /*002a*/ 	.short	(.L_460 - .L_459)
.L_459:
        /*002c*/ 	.word	0x00000000
        /*0030*/ 	.short	0x0003
        /*0032*/ 	.short	0x0018
        /*0034*/ 	.byte	0x00, 0xf5, 0x21, 0x00


	//----- nvinfo : EIATTR_KPARAM_INFO
	.align		4
.L_460:
        /*0038*/ 	.byte	0x04, 0x17
        /*003a*/ 	.short	(.L_462 - .L_461)
.L_461:
        /*003c*/ 	.word	0x00000000
        /*0040*/ 	.short	0x0002
        /*0042*/ 	.short	0x0010
        /*0044*/ 	.byte	0x00, 0xf0, 0x11, 0x00


	//----- nvinfo : EIATTR_KPARAM_INFO
	.align		4
.L_462:
        /*0048*/ 	.byte	0x04, 0x17
        /*004a*/ 	.short	(.L_464 - .L_463)
.L_463:
        /*004c*/ 	.word	0x00000000
        /*0050*/ 	.short	0x0001
        /*0052*/ 	.short	0x0008
        /*0054*/ 	.byte	0x00, 0xf5, 0x21, 0x00


	//----- nvinfo : EIATTR_KPARAM_INFO
	.align		4
.L_464:
        /*0058*/ 	.byte	0x04, 0x17
        /*005a*/ 	.short	(.L_466 - .L_465)
.L_465:
        /*005c*/ 	.word	0x00000000
        /*0060*/ 	.short	0x0000
        /*0062*/ 	.short	0x0000
        /*0064*/ 	.byte	0x00, 0xf5, 0x21, 0x00


	//----- nvinfo : EIATTR_SPARSE_MMA_MASK
	.align		4
.L_466:
        /*0068*/ 	.byte	0x03, 0x50
        /*006a*/ 	.short	0x0000


	//----- nvinfo : EIATTR_MAXREG_COUNT
	.align		4
        /*006c*/ 	.byte	0x03, 0x1b
        /*006e*/ 	.short	0x00ff


	//----- nvinfo : EIATTR_MERCURY_ISA_VERSION
	.align		4
        /*0070*/ 	.byte	0x03, 0x5f
        /*0072*/ 	.short	0x0101


	//----- nvinfo : EIATTR_VRC_CTA_INIT_COUNT
	.align		4
        /*0074*/ 	.byte	0x02, 0x4a
	.zero		1
	.zero		1


	//----- nvinfo : EIATTR_EXIT_INSTR_OFFSETS
	.align		4
        /*0078*/ 	.byte	0x04, 0x1c
        /*007a*/ 	.short	(.L_468 - .L_467)


	//   ....[0]....
.L_467:
        /*007c*/ 	.word	0x00000040


	//   ....[1]....
        /*0080*/ 	.word	0x00000260


	//----- nvinfo : EIATTR_CRS_STACK_SIZE
	.align		4
.L_468:
        /*0084*/ 	.byte	0x04, 0x1e
        /*0086*/ 	.short	(.L_470 - .L_469)
.L_469:
        /*0088*/ 	.word	0x00000000


	//----- nvinfo : EIATTR_CBANK_PARAM_SIZE
	.align		4
.L_470:
        /*008c*/ 	.byte	0x03, 0x19
        /*008e*/ 	.short	0x002c


	//----- nvinfo : EIATTR_PARAM_CBANK
	.align		4
        /*0090*/ 	.byte	0x04, 0x0a
        /*0092*/ 	.short	(.L_472 - .L_471)
	.align		4
.L_471:
        /*0094*/ 	.word	index@(.nv.constant0._Z10kernel_T_0PfS_fS_S_i)
        /*0098*/ 	.short	0x0380
        /*009a*/ 	.short	0x002c


	//----- nvinfo : EIATTR_SW_WAR
	.align		4
.L_472:
        /*009c*/ 	.byte	0x04, 0x36
        /*009e*/ 	.short	(.L_474 - .L_473)
.L_473:
        /*00a0*/ 	.word	0x00000008
.L_474:


//--------------------- .nv.info._Z10z_0_numdemPfS_S_S_S_i --------------------------
	.section	.nv.info._Z10z_0_numdemPfS_S_S_S_i,"",@"SHT_CUDA_INFO"
	.sectionflags	@""
	.align	4


	//----- nvinfo : EIATTR_CUDA_API_VERSION
	.align		4
        /*0000*/ 	.byte	0x04, 0x37
        /*0002*/ 	.short	(.L_476 - .L_475)
.L_475:
        /*0004*/ 	.word	0x00000082


	//----- nvinfo : EIATTR_KPARAM_INFO
	.align		4
.L_476:
        /*0008*/ 	.byte	0x04, 0x17
        /*000a*/ 	.short	(.L_478 - .L_477)
.L_477:
        /*000c*/ 	.word	0x00000000
        /*0010*/ 	.short	0x0005
        /*0012*/ 	.short	0x0028
        /*0014*/ 	.byte	0x00, 0xf0, 0x11, 0x00


	//----- nvinfo : EIATTR_KPARAM_INFO
	.align		4
.L_478:
        /*0018*/ 	.byte	0x04, 0x17
        /*001a*/ 	.short	(.L_480 - .L_479)
.L_479:
        /*001c*/ 	.word	0x00000000
        /*0020*/ 	.short	0x0004
        /*0022*/ 	.short	0x0020
        /*0024*/ 	.byte	0x00, 0xf5, 0x21, 0x00


	//----- nvinfo : EIATTR_KPARAM_INFO
	.align		4
.L_480:
        /*0028*/ 	.byte	0x04, 0x17
        /*002a*/ 	.short	(.L_482 - .L_481)
.L_481:
        /*002c*/ 	.word	0x00000000
        /*0030*/ 	.short	0x0003
        /*0032*/ 	.short	0x0018
        /*0034*/ 	.byte	0x00, 0xf5, 0x21, 0x00


	//----- nvinfo : EIATTR_KPARAM_INFO
	.align		4
.L_482:
        /*0038*/ 	.byte	0x04, 0x17
        /*003a*/ 	.short	(.L_484 - .L_483)
.L_483:
        /*003c*/ 	.word	0x00000000
        /*0040*/ 	.short	0x0002
        /*0042*/ 	.short	0x0010
        /*0044*/ 	.byte	0x00, 0xf5, 0x21, 0x00


	//----- nvinfo : EIATTR_KPARAM_INFO
	.align		4
.L_484:
        /*0048*/ 	.byte	0x04, 0x17
        /*004a*/ 	.short	(.L_486 - .L_485)
.L_485:
        /*004c*/ 	.word	0x00000000
        /*0050*/ 	.short	0x0001
        /*0052*/ 	.short	0x0008
        /*0054*/ 	.byte	0x00, 0xf5, 0x21, 0x00


	//----- nvinfo : EIATTR_KPARAM_INFO
	.align		4
.L_486:
        /*0058*/ 	.byte	0x04, 0x17
        /*005a*/ 	.short	(.L_488 - .L_487)
.L_487:
        /*005c*/ 	.word	0x00000000
        /*0060*/ 	.short	0x0000
        /*0062*/ 	.short	0x0000
        /*0064*/ 	.byte	0x00, 0xf5, 0x21, 0x00


	//----- nvinfo : EIATTR_SPARSE_MMA_MASK
	.align		4
.L_488:
        /*0068*/ 	.byte	0x03, 0x50
        /*006a*/ 	.short	0x0000


	//----- nvinfo : EIATTR_MAXREG_COUNT
	.align		4
        /*006c*/ 	.byte	0x03, 0x1b
        /*006e*/ 	.short	0x00ff


	//----- nvinfo : EIATTR_MERCURY_ISA_VERSION
	.align		4
        /*0070*/ 	.byte	0x03, 0x5f
        /*0072*/ 	.short	0x0101


	//----- nvinfo : EIATTR_VRC_CTA_INIT_COUNT
	.align		4
        /*0074*/ 	.byte	0x02, 0x4a
	.zero		1
	.zero		1


	//----- nvinfo : EIATTR_EXIT_INSTR_OFFSETS
	.align		4
        /*0078*/ 	.byte	0x04, 0x1c
        /*007a*/ 	.short	(.L_490 - .L_489)


	//   ....[0]....
.L_489:
        /*007c*/ 	.word	0x00000040


	//   ....[1]....
        /*0080*/ 	.word	0x00000340


	//----- nvinfo : EIATTR_CRS_STACK_SIZE
	.align		4
.L_490:
        /*0084*/ 	.byte	0x04, 0x1e
        /*0086*/ 	.short	(.L_492 - .L_491)
.L_491:
        /*0088*/ 	.word	0x00000000


	//----- nvinfo : EIATTR_CBANK_PARAM_SIZE
	.align		4
.L_492:
        /*008c*/ 	.byte	0x03, 0x19
        /*008e*/ 	.short	0x002c


	//----- nvinfo : EIATTR_PARAM_CBANK
	.align		4
        /*0090*/ 	.byte	0x04, 0x0a
        /*0092*/ 	.short	(.L_494 - .L_493)
	.align		4
.L_493:
        /*0094*/ 	.word	index@(.nv.constant0._Z10z_0_numdemPfS_S_S_S_i)
        /*0098*/ 	.short	0x0380
        /*009a*/ 	.short	0x002c


	//----- nvinfo : EIATTR_SW_WAR
	.align		4
.L_494:
        /*009c*/ 	.byte	0x04, 0x36
        /*009e*/ 	.short	(.L_496 - .L_495)
.L_495:
        /*00a0*/ 	.word	0x00000008
.L_496:


//--------------------- .nv.info._Z7kernel4PfS_S_S_i --------------------------
	.section	.nv.info._Z7kernel4PfS_S_S_i,"",@"SHT_CUDA_INFO"
	.sectionflags	@""
	.align	4


	//----- nvinfo : EIATTR_CUDA_API_VERSION
	.align		4
        /*0000*/ 	.byte	0x04, 0x37
        /*0002*/ 	.short	(.L_498 - .L_497)
.L_497:
        /*0004*/ 	.word	0x00000082


	//----- nvinfo : EIATTR_KPARAM_INFO
	.align		4
.L_498:
        /*0008*/ 	.byte	0x04, 0x17
        /*000a*/ 	.short	(.L_500 - .L_499)
.L_499:
        /*000c*/ 	.word	0x00000000
        /*0010*/ 	.short	0x0004
        /*0012*/ 	.short	0x0020
        /*0014*/ 	.byte	0x00, 0xf0, 0x11, 0x00


	//----- nvinfo : EIATTR_KPARAM_INFO
	.align		4
.L_500:
        /*0018*/ 	.byte	0x04, 0x17
        /*001a*/ 	.short	(.L_502 - .L_501)
.L_501:
        /*001c*/ 	.word	0x00000000
        /*0020*/ 	.short	0x0003
        /*0022*/ 	.short	0x0018
        /*0024*/ 	.byte	0x00, 0xf5, 0x21, 0x00


	//----- nvinfo : EIATTR_KPARAM_INFO
	.align		4
.L_502:
        /*0028*/ 	.byte	0x04, 0x17
        /*002a*/ 	.short	(.L_504 - .L_503)
.L_503:
        /*002c*/ 	.word	0x00000000
        /*0030*/ 	.short	0x0002
        /*0032*/ 	.short	0x0010
        /*0034*/ 	.byte	0x00, 0xf5, 0x21, 0x00


	//----- nvinfo : EIATTR_KPARAM_INFO
	.align		4
.L_504:
        /*0038*/ 	.byte	0x04, 0x17
        /*003a*/ 	.short	(.L_506 - .L_505)
.L_505:
        /*003c*/ 	.word	0x00000000
        /*0040*/ 	.short	0x0001
        /*0042*/ 	.short	0x0008
        /*0044*/ 	.byte	0x00, 0xf5, 0x21, 0x00


	//----- nvinfo : EIATTR_KPARAM_INFO
	.align		4
.L_506:
        /*0048*/ 	.byte	0x04, 0x17
        /*004a*/ 	.short	(.L_508 - .L_507)
.L_507:
        /*004c*/ 	.word	0x00000000
        /*0050*/ 	.short	0x0000
        /*0052*/ 	.short	0x0000
        /*0054*/ 	.byte	0x00, 0xf5, 0x21, 0x00


	//----- nvinfo : EIATTR_SPARSE_MMA_MASK
	.align		4
.L_508:
        /*0058*/ 	.byte	0x03, 0x50
        /*005a*/ 	.short	0x0000


	//----- nvinfo : EIATTR_MAXREG_COUNT
	.align		4
        /*005c*/ 	.byte	0x03, 0x1b
        /*005e*/ 	.short	0x00ff


	//----- nvinfo : EIATTR_MERCURY_ISA_VERSION
	.align		4
        /*0060*/ 	.byte	0x03, 0x5f
        /*0062*/ 	.short	0x0101


	//----- nvinfo : EIATTR_VRC_CTA_INIT_COUNT
	.align		4
        /*0064*/ 	.byte	0x02, 0x4a
	.zero		1
	.zero		1


	//----- nvinfo : EIATTR_EXIT_INSTR_OFFSETS
	.align		4
        /*0068*/ 	.byte	0x04, 0x1c
        /*006a*/ 	.short	(.L_510 - .L_509)


	//   ....[0]....
.L_509:
        /*006c*/ 	.word	0x00000040


	//   ....[1]....
        /*0070*/ 	.word	0x00000210


	//----- nvinfo : EIATTR_CRS_STACK_SIZE
	.align		4
.L_510:
        /*0074*/ 	.byte	0x04, 0x1e
        /*0076*/ 	.short	(.L_512 - .L_511)
.L_511:
        /*0078*/ 	.word	0x00000000


	//----- nvinfo : EIATTR_CBANK_PARAM_SIZE
	.align		4
.L_512:
        /*007c*/ 	.byte	0x03, 0x19
        /*007e*/ 	.short	0x0024


	//----- nvinfo : EIATTR_PARAM_CBANK
	.align		4
        /*0080*/ 	.byte	0x04, 0x0a
        /*0082*/ 	.short	(.L_514 - .L_513)
	.align		4
.L_513:
        /*0084*/ 	.word	index@(.nv.constant0._Z7kernel4PfS_S_S_i)
        /*0088*/ 	.short	0x0380
        /*008a*/ 	.short	0x0024


	//----- nvinfo : EIATTR_SW_WAR
	.align		4
.L_514:
        /*008c*/ 	.byte	0x04, 0x36
        /*008e*/ 	.short	(.L_516 - .L_515)
.L_515:
        /*0090*/ 	.word	0x00000008
.L_516:


//--------------------- .nv.info._Z7kernel3PfS_i  --------------------------
	.section	.nv.info._Z7kernel3PfS_i,"",@"SHT_CUDA_INFO"
	.sectionflags	@""
	.align	4


	//----- nvinfo : EIATTR_CUDA_API_VERSION
	.align		4
        /*0000*/ 	.byte	0x04, 0x37
        /*0002*/ 	.short	(.L_518 - .L_517)
.L_517:
        /*0004*/ 	.word	0x00000082


	//----- nvinfo : EIATTR_KPARAM_INFO
	.align		4
.L_518:
        /*0008*/ 	.byte	0x04, 0x17
        /*000a*/ 	.short	(.L_520 - .L_519)
.L_519:
        /*000c*/ 	.word	0x00000000
        /*0010*/ 	.short	0x0002
        /*0012*/ 	.short	0x0010
        /*0014*/ 	.byte	0x00, 0xf0, 0x11, 0x00


	//----- nvinfo : EIATTR_KPARAM_INFO
	.align		4
.L_520:
        /*0018*/ 	.byte	0x04, 0x17
        /*001a*/ 	.short	(.L_522 - .L_521)
.L_521:
        /*001c*/ 	.word	0x00000000
        /*0020*/ 	.short	0x0001
        /*0022*/ 	.short	0x0008
        /*0024*/ 	.byte	0x00, 0xf5, 0x21, 0x00


	//----- nvinfo : EIATTR_KPARAM_INFO
	.align		4
.L_522:
        /*0028*/ 	.byte	0x04, 0x17
        /*002a*/ 	.short	(.L_524 - .L_523)
.L_523:
        /*002c*/ 	.word	0x00000000
        /*0030*/ 	.short	0x0000
        /*0032*/ 	.short	0x0000
        /*0034*/ 	.byte	0x00, 0xf5, 0x21, 0x00


	//----- nvinfo : EIATTR_SPARSE_MMA_MASK
	.align		4
.L_524:
        /*0038*/ 	.byte	0x03, 0x50
        /*003a*/ 	.short	0x0000


	//----- nvinfo : EIATTR_MAXREG_COUNT
	.align		4
        /*003c*/ 	.byte	0x03, 0x1b
        /*003e*/ 	.short	0x00ff


	//----- nvinfo : EIATTR_MERCURY_ISA_VERSION
	.align		4
        /*0040*/ 	.byte	0x03, 0x5f
        /*0042*/ 	.short	0x0101


	//----- nvinfo : EIATTR_VRC_CTA_INIT_COUNT
	.align		4
        /*0044*/ 	.byte	0x02, 0x4a
	.zero		1
	.zero		1


	//----- nvinfo : EIATTR_EXIT_INSTR_OFFSETS
	.align		4
        /*0048*/ 	.byte	0x04, 0x1c
        /*004a*/ 	.short	(.L_526 - .L_525)


	//   ....[0]....
.L_525:
        /*004c*/ 	.word	0x00000040


	//   ....[1]....
        /*0050*/ 	.word	0x000000d0


	//----- nvinfo : EIATTR_CBANK_PARAM_SIZE
	.align		4
.L_526:
        /*0054*/ 	.byte	0x03, 0x19
        /*0056*/ 	.short	0x0014


	//----- nvinfo : EIATTR_PARAM_CBANK
	.align		4
        /*0058*/ 	.byte	0x04, 0x0a
        /*005a*/ 	.short	(.L_528 - .L_527)
	.align		4
.L_527:
        /*005c*/ 	.word	index@(.nv.constant0._Z7kernel3PfS_i)
        /*0060*/ 	.short	0x0380
        /*0062*/ 	.short	0x0014


	//----- nvinfo : EIATTR_SW_WAR
	.align		4
.L_528:
        /*0064*/ 	.byte	0x04, 0x36
        /*0066*/ 	.short	(.L_530 - .L_529)
.L_529:
        /*0068*/ 	.word	0x00000008
.L_530:


//--------------------- .nv.info._Z7kernel2Pfi    --------------------------
	.section	.nv.info._Z7kernel2Pfi,"",@"SHT_CUDA_INFO"
	.sectionflags	@""
	.align	4


	//----- nvinfo : EIATTR_CUDA_API_VERSION
	.align		4
        /*0000*/ 	.byte	0x04, 0x37
        /*0002*/ 	.short	(.L_532 - .L_531)
.L_531:
        /*0004*/ 	.word	0x00000082


	//----- nvinfo : EIATTR_KPARAM_INFO
	.align		4
.L_532:
        /*0008*/ 	.byte	0x04, 0x17
        /*000a*/ 	.short	(.L_534 - .L_533)
.L_533:
        /*000c*/ 	.word	0x00000000
        /*0010*/ 	.short	0x0001
        /*0012*/ 	.short	0x0008
        /*0014*/ 	.byte	0x00, 0xf0, 0x11, 0x00


	//----- nvinfo : EIATTR_KPARAM_INFO
	.align		4
.L_534:
        /*0018*/ 	.byte	0x04, 0x17
        /*001a*/ 	.short	(.L_536 - .L_535)
.L_535:
        /*001c*/ 	.word	0x00000000
        /*0020*/ 	.short	0x0000
        /*0022*/ 	.short	0x0000
        /*0024*/ 	.byte	0x00, 0xf5, 0x21, 0x00


	//----- nvinfo : EIATTR_SPARSE_MMA_MASK
	.align		4
.L_536:
        /*0028*/ 	.byte	0x03, 0x50
        /*002a*/ 	.short	0x0000


	//----- nvinfo : EIATTR_MAXREG_COUNT
	.align		4
        /*002c*/ 	.byte	0x03, 0x1b
        /*002e*/ 	.short	0x00ff


	//----- nvinfo : EIATTR_MERCURY_ISA_VERSION
	.align		4
        /*0030*/ 	.byte	0x03, 0x5f
        /*0032*/ 	.short	0x0101


	//----- nvinfo : EIATTR_VRC_CTA_INIT_COUNT
	.align		4
        /*0034*/ 	.byte	0x02, 0x4a
	.zero		1
	.zero		1


	//----- nvinfo : EIATTR_EXIT_INSTR_OFFSETS
	.align		4
        /*0038*/ 	.byte	0x04, 0x1c
        /*003a*/ 	.short	(.L_538 - .L_537)


	//   ....[0]....
.L_537:
        /*003c*/ 	.word	0x00000040


	//   ....[1]....
        /*0040*/ 	.word	0x000000a0


	//----- nvinfo : EIATTR_CBANK_PARAM_SIZE
	.align		4
.L_538:
        /*0044*/ 	.byte	0x03, 0x19
        /*0046*/ 	.short	0x000c


	//----- nvinfo : EIATTR_PARAM_CBANK
	.align		4
        /*0048*/ 	.byte	0x04, 0x0a
        /*004a*/ 	.short	(.L_540 - .L_539)
	.align		4
.L_539:
        /*004c*/ 	.word	index@(.nv.constant0._Z7kernel2Pfi)
        /*0050*/ 	.short	0x0380
        /*0052*/ 	.short	0x000c


	//----- nvinfo : EIATTR_SW_WAR
	.align		4
.L_540:
        /*0054*/ 	.byte	0x04, 0x36
        /*0056*/ 	.short	(.L_542 - .L_541)
.L_541:
        /*0058*/ 	.word	0x00000008
.L_542:


//--------------------- .nv.info._Z7kernel1Pfi    --------------------------
	.section	.nv.info._Z7kernel1Pfi,"",@"SHT_CUDA_INFO"
	.sectionflags	@""
	.align	4


	//----- nvinfo : EIATTR_CUDA_API_VERSION
	.align		4
        /*0000*/ 	.byte	0x04, 0x37
        /*0002*/ 	.short	(.L_544 - .L_543)
.L_543:
        /*0004*/ 	.word	0x00000082


	//----- nvinfo : EIATTR_KPARAM_INFO
	.align		4
.L_544:
        /*0008*/ 	.byte	0x04, 0x17
        /*000a*/ 	.short	(.L_546 - .L_545)
.L_545:
        /*000c*/ 	.word	0x00000000
        /*0010*/ 	.short	0x0001
        /*0012*/ 	.short	0x0008
        /*0014*/ 	.byte	0x00, 0xf0, 0x11, 0x00


	//----- nvinfo : EIATTR_KPARAM_INFO
	.align		4
.L_546:
        /*0018*/ 	.byte	0x04, 0x17
        /*001a*/ 	.short	(.L_548 - .L_547)
.L_547:
        /*001c*/ 	.word	0x00000000
        /*0020*/ 	.short	0x0000
        /*0022*/ 	.short	0x0000
        /*0024*/ 	.byte	0x00, 0xf5, 0x21, 0x00


	//----- nvinfo : EIATTR_SPARSE_MMA_MASK
	.align		4
.L_548:
        /*0028*/ 	.byte	0x03, 0x50
        /*002a*/ 	.short	0x0000


	//----- nvinfo : EIATTR_MAXREG_COUNT
	.align		4
        /*002c*/ 	.byte	0x03, 0x1b
        /*002e*/ 	.short	0x00ff


	//----- nvinfo : EIATTR_EXTERNS
	.align		4
        /*0030*/ 	.byte	0x04, 0x0f
        /*0032*/ 	.short	(.L_550 - .L_549)


	//   ....[0]....
	.align		4
.L_549:
        /*0034*/ 	.word	index@(vprintf)


	//----- nvinfo : EIATTR_MERCURY_ISA_VERSION
	.align		4
.L_550:
        /*0038*/ 	.byte	0x03, 0x5f
        /*003a*/ 	.short	0x0101


	//----- nvinfo : EIATTR_VRC_CTA_INIT_COUNT
	.align		4
        /*003c*/ 	.byte	0x02, 0x4a
	.zero		1
	.zero		1


	//----- nvinfo : EIATTR_SYSCALL_OFFSETS
	.align		4
        /*0040*/ 	.byte	0x04, 0x46
        /*0042*/ 	.short	(.L_552 - .L_551)


	//   ....[0]....
.L_551:
        /*0044*/ 	.word	0x00000190


	//----- nvinfo : EIATTR_EXIT_INSTR_OFFSETS
	.align		4
.L_552:
        /*0048*/ 	.byte	0x04, 0x1c
        /*004a*/ 	.short	(.L_554 - .L_553)


	//   ....[0]....
.L_553:
        /*004c*/ 	.word	0x00000090


	//   ....[1]....
        /*0050*/ 	.word	0x000001e0


	//----- nvinfo : EIATTR_CRS_STACK_SIZE
	.align		4
.L_554:
        /*0054*/ 	.byte	0x04, 0x1e
        /*0056*/ 	.short	(.L_556 - .L_555)
.L_555:
        /*0058*/ 	.word	0x00000000


	//----- nvinfo : EIATTR_CBANK_PARAM_SIZE
	.align		4
.L_556:
        /*005c*/ 	.byte	0x03, 0x19
        /*005e*/ 	.short	0x000c


	//----- nvinfo : EIATTR_PARAM_CBANK
	.align		4
        /*0060*/ 	.byte	0x04, 0x0a
        /*0062*/ 	.short	(.L_558 - .L_557)
	.align		4
.L_557:
        /*0064*/ 	.word	index@(.nv.constant0._Z7kernel1Pfi)
        /*0068*/ 	.short	0x0380
        /*006a*/ 	.short	0x000c


	//----- nvinfo : EIATTR_SW_WAR
	.align		4
.L_558:
        /*006c*/ 	.byte	0x04, 0x36
        /*006e*/ 	.short	(.L_560 - .L_559)
.L_559:
        /*0070*/ 	.word	0x00000008
.L_560:


//--------------------- .nv.info._Z6kernelPfi     --------------------------
	.section	.nv.info._Z6kernelPfi,"",@"SHT_CUDA_INFO"
	.sectionflags	@""
	.align	4


	//----- nvinfo : EIATTR_CUDA_API_VERSION
	.align		4
        /*0000*/ 	.byte	0x04, 0x37
        /*0002*/ 	.short	(.L_562 - .L_561)
.L_561:
        /*0004*/ 	.word	0x00000082


	//----- nvinfo : EIATTR_KPARAM_INFO
	.align		4
.L_562:
        /*0008*/ 	.byte	0x04, 0x17
        /*000a*/ 	.short	(.L_564 - .L_563)
.L_563:
        /*000c*/ 	.word	0x00000000
        /*0010*/ 	.short	0x0001
        /*0012*/ 	.short	0x0008
        /*0014*/ 	.byte	0x00, 0xf0, 0x11, 0x00


	//----- nvinfo : EIATTR_KPARAM_INFO
	.align		4
.L_564:
        /*0018*/ 	.byte	0x04, 0x17
        /*001a*/ 	.short	(.L_566 - .L_565)
.L_565:
        /*001c*/ 	.word	0x00000000
        /*0020*/ 	.short	0x0000
        /*0022*/ 	.short	0x0000
        /*0024*/ 	.byte	0x00, 0xf5, 0x21, 0x00


	//----- nvinfo : EIATTR_SPARSE_MMA_MASK
	.align		4
.L_566:
        /*0028*/ 	.byte	0x03, 0x50
        /*002a*/ 	.short	0x0000


	//----- nvinfo : EIATTR_MAXREG_COUNT
	.align		4
        /*002c*/ 	.byte	0x03, 0x1b
        /*002e*/ 	.short	0x00ff


	//----- nvinfo : EIATTR_MERCURY_ISA_VERSION
	.align		4
        /*0030*/ 	.byte	0x03, 0x5f
        /*0032*/ 	.short	0x0101


	//----- nvinfo : EIATTR_VRC_CTA_INIT_COUNT
	.align		4
        /*0034*/ 	.byte	0x02, 0x4a
	.zero		1
	.zero		1


	//----- nvinfo : EIATTR_EXIT_INSTR_OFFSETS
	.align		4
        /*0038*/ 	.byte	0x04, 0x1c
        /*003a*/ 	.short	(.L_568 - .L_567)


	//   ....[0]....
.L_567:
        /*003c*/ 	.word	0x00000040


	//   ....[1]....
        /*0040*/ 	.word	0x000000a0


	//----- nvinfo : EIATTR_CBANK_PARAM_SIZE
	.align		4
.L_568:
        /*0044*/ 	.byte	0x03, 0x19
        /*0046*/ 	.short	0x000c


	//----- nvinfo : EIATTR_PARAM_CBANK
	.align		4
        /*0048*/ 	.byte	0x04, 0x0a
        /*004a*/ 	.short	(.L_570 - .L_569)
	.align		4
.L_569:
        /*004c*/ 	.word	index@(.nv.constant0._Z6kernelPfi)
        /*0050*/ 	.short	0x0380
        /*0052*/ 	.short	0x000c


	//----- nvinfo : EIATTR_SW_WAR
	.align		4
.L_570:
        /*0054*/ 	.byte	0x04, 0x36
        /*0056*/ 	.short	(.L_572 - .L_571)
.L_571:
        /*0058*/ 	.word	0x00000008
.L_572:


//--------------------- .nv.callgraph             --------------------------
	.section	.nv.callgraph,"",@"SHT_CUDA_CALLGRAPH"
	.align	4
	.sectionentsize	8
	.align		4
        /*0000*/ 	.word	0x00000000
	.align		4
        /*0004*/ 	.word	0xffffffff
	.align		4
        /*0008*/ 	.word	index@(_Z19kernel_z_k_splitingPfS_i)
	.align		4
        /*000c*/ 	.word	index@(vprintf)
	.align		4
        /*0010*/ 	.word	index@(_Z7kernel1Pfi)
	.align		4
        /*0014*/ 	.word	index@(vprintf)
	.align		4
        /*0018*/ 	.word	0x00000000
	.align		4
        /*001c*/ 	.word	0xfffffffe
	.align		4
        /*0020*/ 	.word	0x00000000
	.align		4
        /*0024*/ 	.word	0xfffffffd
	.align		4
        /*0028*/ 	.word	0x00000000
	.align		4
        /*002c*/ 	.word	0xfffffffc


//--------------------- .nv.constant4             --------------------------
	.section	.nv.constant4,"a",@progbits
	.align	8
	.align		8
.nv.constant4:
        /*0000*/ 	.dword	vprintf
	.align		8
        /*0008*/ 	.dword	precalc_xorwow_matrix
	.align		8
        /*0010*/ 	.dword	precalc_xorwow_offset_matrix
	.align		8
        /*0018*/ 	.dword	mrg32k3aM1
	.align		8
        /*0020*/ 	.dword	mrg32k3aM2
	.align		8
        /*0028*/ 	.dword	mrg32k3aM1SubSeq
	.align		8
        /*0030*/ 	.dword	mrg32k3aM2SubSeq
	.align		8
        /*0038*/ 	.dword	mrg32k3aM1Seq
	.align		8
        /*0040*/ 	.dword	mrg32k3aM2Seq
	.align		8
        /*0048*/ 	.dword	cur_NV_d
	.align		8
        /*0050*/ 	.dword	$str
	.align		8
        /*0058*/ 	.dword	$str$1
	.align		8
        /*0060*/ 	.dword	$str$2


//--------------------- .nv.constant3             --------------------------
	.section	.nv.constant3,"a",@progbits
	.align	8
.nv.constant3:
	.type		__cr_lgamma_table,@object
	.size		__cr_lgamma_table,(.L_8 - __cr_lgamma_table)
__cr_lgamma_table:
        /*0000*/ 	.byte	0x00, 0x00, 0x00, 0x00, 0x00, 0x00, 0x00, 0x00, 0x00, 0x00, 0x00, 0x00, 0x00, 0x00, 0x00, 0x00
        /*0010*/ 	.byte	0xef, 0x39, 0xfa, 0xfe, 0x42, 0x2e, 0xe6, 0x3f, 0x02, 0x20, 0x2a, 0xfa, 0x0b, 0xab, 0xfc, 0x3f
        /*0020*/ 	.byte	0xf9, 0x2c, 0x92, 0x7c, 0xa7, 0x6c, 0x09, 0x40, 0xc9, 0x79, 0x44, 0x3c, 0x64, 0x26, 0x13, 0x40
        /*0030*/ 	.byte	0xca, 0x01, 0xcf, 0x3a, 0x27, 0x51, 0x1a, 0x40, 0x30, 0xcc, 0x2d, 0xf3, 0xe1, 0x0c, 0x21, 0x40
        /*0040*/ 	.byte	0x0d, 0xb7, 0xfc, 0x82, 0x8e, 0x35, 0x25, 0x40
.L_8:


//--------------------- .text._Z19kernel_z_k_splitingPfS_i --------------------------
	.section	.text._Z19kernel_z_k_splitingPfS_i,"ax",@progbits
	.align	128
        .global         _Z19kernel_z_k_splitingPfS_i
        .type           _Z19kernel_z_k_splitingPfS_i,@function
        .size           _Z19kernel_z_k_splitingPfS_i,(.L_x_183 - _Z19kernel_z_k_splitingPfS_i)
        .other          _Z19kernel_z_k_splitingPfS_i,@"STO_CUDA_ENTRY STV_DEFAULT"
_Z19kernel_z_k_splitingPfS_i:
.text._Z19kernel_z_k_splitingPfS_i:
[----:B------:R-:W0:Y:S08]  /*0000*/  LDC R1, c[0x0][0x37c] ;  /* 0x0000df00ff017b82 */ /* 0x000e300000000800 */
[----:B------:R-:W1:Y:S01]  /*0010*/  LDC.64 R16, c[0x0][0x380] ;  /* 0x0000e000ff107b82 */ /* 0x000e620000000a00 */
[----:B------:R-:W2:Y:S01]  /*0020*/  LDCU.64 UR36, c[0x0][0x358] ;  /* 0x00006b00ff2477ac */ /* 0x000ea20008000a00 */
[----:B0-----:R-:W-:-:S06]  /*0030*/  IADD3 R1, PT, PT, R1, -0x20, RZ ;  /* 0xffffffe001017810 */ /* 0x001fcc0007ffe0ff */
[----:B------:R-:W1:Y:S08]  /*0040*/  LDC R20, c[0x0][0x390] ;  /* 0x0000e400ff147b82 */ /* 0x000e700000000800 */
[----:B------:R-:W0:Y:S08]  /*0050*/  LDC.64 R6, c[0x0][0x380] ;  /* 0x0000e000ff067b82 */ /* 0x000e300000000a00 */
[----:B------:R-:W3:Y:S01]  /*0060*/  LDC.64 R4, c[0x4][0x48] ;  /* 0x01001200ff047b82 */ /* 0x000ee20000000a00 */
[----:B------:R-:W4:Y:S01]  /*0070*/  LDCU UR4, c[0x0][0x2f8] ;  /* 0x00005f00ff0477ac */ /* 0x000f220008000800 */
[----:B------:R-:W-:Y:S01]  /*0080*/  MOV R2, 0x0 ;  /* 0x0000000000027802 */ /* 0x000fe20000000f00 */
[----:B------:R-:W5:Y:S01]  /*0090*/  LDCU UR5, c[0x0][0x2fc] ;  /* 0x00005f80ff0577ac */ /* 0x000f620008000800 */
[----:B-1----:R-:W-:Y:S01]  /*00a0*/  IMAD.WIDE R16, R20, 0x4, R16 ;  /* 0x0000000414107825 */ /* 0x002fe200078e0210 */
[----:B------:R-:W1:Y:S04]  /*00b0*/  LDCU.64 UR6, c[0x4][0x58] ;  /* 0x01000b00ff0677ac */ /* 0x000e680008000a00 */
[----:B--2---:R-:W2:Y:S04]  /*00c0*/  LDG.E R22, desc[UR36][R16.64] ;  /* 0x0000002410167981 */ /* 0x004ea8000c1e1900 */
[----:B------:R-:W2:Y:S04]  /*00d0*/  LDG.E R10, desc[UR36][R16.64+0x4] ;  /* 0x00000424100a7981 */ /* 0x000ea8000c1e1900 */
[----:B0-----:R-:W2:Y:S04]  /*00e0*/  LDG.E R6, desc[UR36][R6.64] ;  /* 0x0000002406067981 */ /* 0x001ea8000c1e1900 */
[----:B---3--:R1:W3:Y:S01]  /*00f0*/  LDG.E R21, desc[UR36][R4.64] ;  /* 0x0000002404157981 */ /* 0x0082e2000c1e1900 */
[----:B------:R0:W0:Y:S01]  /*0100*/  LDC.64 R14, c[0x4][R2] ;  /* 0x01000000020e7b82 */ /* 0x0000220000000a00 */
[----:B----4-:R-:W-:-:S04]  /*0110*/  IADD3 R18, P0, PT, R1, UR4, RZ ;  /* 0x0000000401127c10 */ /* 0x010fc8000ff1e0ff */
[----:B-----5:R-:W-:Y:S01]  /*0120*/  IADD3.X R19, PT, PT, RZ, UR5, RZ, P0, !PT ;  /* 0x00000005ff137c10 */ /* 0x020fe200087fe4ff */
[----:B-1----:R-:W-:Y:S01]  /*0130*/  IMAD.U32 R4, RZ, RZ, UR6 ;  /* 0x00000006ff047e24 */ /* 0x002fe2000f8e00ff */
[----:B------:R-:W-:Y:S02]  /*0140*/  MOV R5, UR7 ;  /* 0x0000000700057c02 */ /* 0x000fe40008000f00 */
[----:B------:R-:W-:Y:S01]  /*0150*/  MOV R7, R19 ;  /* 0x0000001300077202 */ /* 0x000fe20000000f00 */
[----:B--2---:R-:W-:Y:S08]  /*0160*/  F2F.F64.F32 R8, R22 ;  /* 0x0000001600087310 */ /* 0x004ff00000201800 */
[----:B------:R-:W1:Y:S01]  /*0170*/  F2F.F64.F32 R10, R10 ;  /* 0x0000000a000a7310 */ /* 0x000e620000201800 */
[----:B---3--:R2:W-:Y:S07]  /*0180*/  STL.64 [R1], R20 ;  /* 0x0000001401007387 */ /* 0x0085ee0000100a00 */
[----:B------:R3:W4:Y:S01]  /*0190*/  F2F.F64.F32 R12, R6 ;  /* 0x00000006000c7310 */ /* 0x0007220000201800 */
[----:B-1----:R2:W-:Y:S01]  /*01a0*/  STL.128 [R1+0x10], R8 ;  /* 0x0000100801007387 */ /* 0x0025e20000100c00 */
[----:B---3--:R-:W-:-:S03]  /*01b0*/  IMAD.MOV.U32 R6, RZ, RZ, R18 ;  /* 0x000000ffff067224 */ /* 0x008fc600078e0012 */
[----:B0---4-:R2:W-:Y:S04]  /*01c0*/  STL.64 [R1+0x8], R12 ;  /* 0x0000080c01007387 */ /* 0x0115e80000100a00 */
[----:B--2---:R-:W-:-:S07]  /*01d0*/  LEPC R20, `(.L_x_0) ;  /* 0x000000001014794e */ /* 0x004fce0000000000 */
[----:B------:R-:W-:Y:S05]  /*01e0*/  CALL.ABS.NOINC R14 ;  /* 0x000000000e007343 */ /* 0x000fea0003c00000 */
.L_x_0:
[----:B------:R-:W0:Y:S01]  /*01f0*/  LDC.64 R4, c[0x0][0x388] ;  /* 0x0000e200ff047b82 */ /* 0x000e220000000a00 */
[----:B------:R-:W2:Y:S01]  /*0200*/  LDG.E R0, desc[UR36][R16.64] ;  /* 0x0000002410007981 */ /* 0x000ea2000c1e1900 */
[----:B------:R-:W1:Y:S06]  /*0210*/  LDCU.64 UR4, c[0x4][0x60] ;  /* 0x01000c00ff0477ac */ /* 0x000e6c0008000a00 */
[----:B------:R-:W0:Y:S02]  /*0220*/  LDC R12, c[0x0][0x390] ;  /* 0x0000e400ff0c7b82 */ /* 0x000e240000000800 */
[----:B0-----:R-:W-:-:S05]  /*0230*/  IMAD.WIDE R4, R12, 0x4, R4 ;  /* 0x000000040c047825 */ /* 0x001fca00078e0204 */
[----:B------:R-:W2:Y:S01]  /*0240*/  LDG.E R3, desc[UR36][R4.64] ;  /* 0x0000002404037981 */ /* 0x000ea2000c1e1900 */
[----:B------:R-:W0:Y:S01]  /*0250*/  LDC.64 R20, c[0x0][0x380] ;  /* 0x0000e000ff147b82 */ /* 0x000e220000000a00 */
[----:B--2---:R-:W-:-:S05]  /*0260*/  FADD R3, R0, -R3 ;  /* 0x8000000300037221 */ /* 0x004fca0000000000 */
[----:B------:R2:W-:Y:S04]  /*0270*/  STG.E desc[UR36][R16.64], R3 ;  /* 0x0000000310007986 */ /* 0x0005e8000c101924 */
[----:B------:R-:W3:Y:S01]  /*0280*/  LDG.E R9, desc[UR36][R4.64] ;  /* 0x0000002404097981 */ /* 0x000ee2000c1e1900 */
[----:B------:R-:W4:Y:S01]  /*0290*/  LDC.64 R6, c[0x4][0x48] ;  /* 0x01001200ff067b82 */ /* 0x000f220000000a00 */
[----:B---3--:R-:W-:-:S05]  /*02a0*/  FADD R23, R22, R9 ;  /* 0x0000000916177221 */ /* 0x008fca0000000000 */
[----:B------:R3:W-:Y:S04]  /*02b0*/  STG.E desc[UR36][R16.64+0x4], R23 ;  /* 0x0000041710007986 */ /* 0x0007e8000c101924 */
[----:B0-----:R-:W5:Y:S04]  /*02c0*/  LDG.E R0, desc[UR36][R20.64] ;  /* 0x0000002414007981 */ /* 0x001f68000c1e1900 */
[----:B------:R-:W5:Y:S04]  /*02d0*/  LDG.E R8, desc[UR36][R20.64+0x4] ;  /* 0x0000042414087981 */ /* 0x000f68000c1e1900 */
[----:B------:R-:W5:Y:S04]  /*02e0*/  LDG.E R10, desc[UR36][R20.64+0x8] ;  /* 0x00000824140a7981 */ /* 0x000f68000c1e1900 */
[----:B----4-:R0:W4:Y:S01]  /*02f0*/  LDG.E R13, desc[UR36][R6.64] ;  /* 0x00000024060d7981 */ /* 0x010122000c1e1900 */
[----:B--2---:R-:W2:Y:S01]  /*0300*/  LDC.64 R2, c[0x4][R2] ;  /* 0x0100000002027b82 */ /* 0x004ea20000000a00 */
[----:B-1----:R-:W-:Y:S01]  /*0310*/  IMAD.U32 R4, RZ, RZ, UR4 ;  /* 0x00000004ff047e24 */ /* 0x002fe2000f8e00ff */
[----:B------:R-:W-:Y:S01]  /*0320*/  MOV R5, UR5 ;  /* 0x0000000500057c02 */ /* 0x000fe20008000f00 */
[----:B---3--:R-:W-:Y:S01]  /*0330*/  VIADD R16, R12, 0x1 ;  /* 0x000000010c107836 */ /* 0x008fe20000000000 */
[----:B0-----:R-:W-:Y:S01]  /*0340*/  MOV R6, R18 ;  /* 0x0000001200067202 */ /* 0x001fe20000000f00 */
[----:B------:R-:W-:Y:S01]  /*0350*/  IMAD.MOV.U32 R7, RZ, RZ, R19 ;  /* 0x000000ffff077224 */ /* 0x000fe200078e0013 */
[----:B-----5:R-:W0:Y:S08]  /*0360*/  F2F.F64.F32 R14, R0 ;  /* 0x00000000000e7310 */ /* 0x020e300000201800 */
[----:B------:R-:W-:Y:S08]  /*0370*/  F2F.F64.F32 R8, R8 ;  /* 0x0000000800087310 */ /* 0x000ff00000201800 */
[----:B------:R-:W1:Y:S01]  /*0380*/  F2F.F64.F32 R10, R10 ;  /* 0x0000000a000a7310 */ /* 0x000e620000201800 */
[----:B0-----:R0:W-:Y:S04]  /*0390*/  STL.64 [R1+0x8], R14 ;  /* 0x0000080e01007387 */ /* 0x0011e80000100a00 */
[----:B----4-:R0:W-:Y:S04]  /*03a0*/  STL.64 [R1], R12 ;  /* 0x0000000c01007387 */ /* 0x0101e80000100a00 */
[----:B-12---:R0:W-:Y:S02]  /*03b0*/  STL.128 [R1+0x10], R8 ;  /* 0x0000100801007387 */ /* 0x0061e40000100c00 */
[----:B------:R-:W-:-:S07]  /*03c0*/  LEPC R20, `(.L_x_1) ;  /* 0x000000001014794e */ /* 0x000fce0000000000 */
[----:B0-----:R-:W-:Y:S05]  /*03d0*/  CALL.ABS.NOINC R2 ;  /* 0x0000000002007343 */ /* 0x001fea0003c00000 */
.L_x_1:
[----:B------:R-:W0:Y:S02]  /*03e0*/  LDC.64 R2, c[0x4][0x48] ;  /* 0x01001200ff027b82 */ /* 0x000e240000000a00 */
[----:B0-----:R-:W-:Y:S01]  /*03f0*/  STG.E desc[UR36][R2.64], R16 ;  /* 0x0000001002007986 */ /* 0x001fe2000c101924 */
[----:B------:R-:W-:Y:S05]  /*0400*/  EXIT ;  /* 0x000000000000794d */ /* 0x000fea0003800000 */
.L_x_2:
[----:B------:R-:W-:-:S00]  /*0410*/  BRA `(.L_x_2) ;  /* 0xfffffffc00fc7947 */ /* 0x000fc0000383ffff */
[----:B------:R-:W-:-:S00]  /*0420*/  NOP ;  /* 0x0000000000007918 */ /* 0x000fc00000000000 */
        /* <DEDUP_REMOVED lines=13> */
.L_x_183:


//--------------------- .text._Z7randomsP17curandStateXORWOWPf --------------------------
	.section	.text._Z7randomsP17curandStateXORWOWPf,"ax",@progbits
	.align	128
        .global         _Z7randomsP17curandStateXORWOWPf
        .type           _Z7randomsP17curandStateXORWOWPf,@function
        .size           _Z7randomsP17curandStateXORWOWPf,(.L_x_184 - _Z7randomsP17curandStateXORWOWPf)
        .other          _Z7randomsP17curandStateXORWOWPf,@"STO_CUDA_ENTRY STV_DEFAULT"
_Z7randomsP17curandStateXORWOWPf:
.text._Z7randomsP17curandStateXORWOWPf:
[----:B------:R-:W-:Y:S01]  /*0000*/  LDC R1, c[0x0][0x37c] ;  /* 0x0000df00ff017b82 */ /* 0x000fe20000000800 */
[----:B------:R-:W0:Y:S07]  /*0010*/  S2R R15, SR_CTAID.X ;  /* 0x00000000000f7919 */ /* 0x000e2e0000002500 */
[----:B------:R-:W0:Y:S01]  /*0020*/  LDC.64 R2, c[0x0][0x380] ;  /* 0x0000e000ff027b82 */ /* 0x000e220000000a00 */
[----:B------:R-:W1:Y:S07]  /*0030*/  LDCU.64 UR4, c[0x0][0x358] ;  /* 0x00006b00ff0477ac */ /* 0x000e6e0008000a00 */
[----:B------:R-:W2:Y:S01]  /*0040*/  LDC.64 R8, c[0x0][0x388] ;  /* 0x0000e200ff087b82 */ /* 0x000ea20000000a00 */
[----:B0-----:R-:W-:-:S05]  /*0050*/  IMAD.WIDE.U32 R2, R15, 0x30, R2 ;  /* 0x000000300f027825 */ /* 0x001fca00078e0002 */
[----:B-1----:R-:W3:Y:S04]  /*0060*/  LDG.E.64 R10, desc[UR4][R2.64] ;  /* 0x00000004020a7981 */ /* 0x002ee8000c1e1b00 */
[----:B------:R-:W4:Y:S04]  /*0070*/  LDG.E.64 R4, desc[UR4][R2.64+0x10] ;  /* 0x0000100402047981 */ /* 0x000f28000c1e1b00 */
[----:B------:R-:W5:Y:S01]  /*0080*/  LDG.E.64 R6, desc[UR4][R2.64+0x8] ;  /* 0x0000080402067981 */ /* 0x000f62000c1e1b00 */
[----:B------:R-:W-:Y:S02]  /*0090*/  IMAD.MOV.U32 R13, RZ, RZ, 0x2f800000 ;  /* 0x2f800000ff0d7424 */ /* 0x000fe400078e00ff */
[----:B--2---:R-:W-:Y:S01]  /*00a0*/  IMAD.WIDE.U32 R8, R15, 0x4, R8 ;  /* 0x000000040f087825 */ /* 0x004fe200078e0008 */
[----:B---3--:R-:W-:-:S03]  /*00b0*/  SHF.R.U32.HI R0, RZ, 0x2, R11 ;  /* 0x00000002ff007819 */ /* 0x008fc6000001160b */
[----:B------:R-:W-:Y:S01]  /*00c0*/  VIADD R10, R10, 0x587c5 ;  /* 0x000587c50a0a7836 */ /* 0x000fe20000000000 */
[----:B------:R-:W-:Y:S01]  /*00d0*/  LOP3.LUT R0, R0, R11, RZ, 0x3c, !PT ;  /* 0x0000000b00007212 */ /* 0x000fe200078e3cff */
[----:B----4-:R-:W-:Y:S01]  /*00e0*/  IMAD.SHL.U32 R11, R5, 0x10, RZ ;  /* 0x00000010050b7824 */ /* 0x010fe200078e00ff */
[----:B------:R-:W-:Y:S01]  /*00f0*/  MOV R17, R4 ;  /* 0x0000000400117202 */ /* 0x000fe20000000f00 */
[----:B------:R-:W-:Y:S01]  /*0100*/  IMAD.MOV.U32 R18, RZ, RZ, R5 ;  /* 0x000000ffff127224 */ /* 0x000fe200078e0005 */
[C---:B------:R-:W-:Y:S02]  /*0110*/  SHF.L.U32 R12, R0.reuse, 0x1, RZ ;  /* 0x00000001000c7819 */ /* 0x040fe400000006ff */
[----:B-----5:R-:W-:Y:S02]  /*0120*/  MOV R16, R7 ;  /* 0x0000000700107202 */ /* 0x020fe40000000f00 */
[----:B------:R-:W-:Y:S01]  /*0130*/  LOP3.LUT R12, R0, R12, R11, 0x96, !PT ;  /* 0x0000000c000c7212 */ /* 0x000fe200078e960b */
[----:B------:R-:W-:-:S02]  /*0140*/  IMAD.MOV.U32 R11, RZ, RZ, R6 ;  /* 0x000000ffff0b7224 */ /* 0x000fc400078e0006 */
[----:B------:R-:W-:Y:S01]  /*0150*/  STG.E.64 desc[UR4][R2.64+0x8], R16 ;  /* 0x0000081002007986 */ /* 0x000fe2000c101b04 */
[----:B------:R-:W-:-:S03]  /*0160*/  LOP3.LUT R19, R12, R5, RZ, 0x3c, !PT ;  /* 0x000000050c137212 */ /* 0x000fc600078e3cff */
[----:B------:R-:W-:Y:S01]  /*0170*/  STG.E.64 desc[UR4][R2.64], R10 ;  /* 0x0000000a02007986 */ /* 0x000fe2000c101b04 */
[----:B------:R-:W-:-:S03]  /*0180*/  IADD3 R0, PT, PT, R19, R10, RZ ;  /* 0x0000000a13007210 */ /* 0x000fc60007ffe0ff */
[----:B------:R-:W-:Y:S01]  /*0190*/  STG.E.64 desc[UR4][R2.64+0x10], R18 ;  /* 0x0000101202007986 */ /* 0x000fe2000c101b04 */
[----:B------:R-:W-:-:S05]  /*01a0*/  I2FP.F32.U32 R0, R0 ;  /* 0x0000000000007245 */ /* 0x000fca0000201000 */
[----:B------:R-:W-:-:S05]  /*01b0*/  FFMA R13, R0, R13, 1.1641532182693481445e-10 ;  /* 0x2f000000000d7423 */ /* 0x000fca000000000d */
[----:B------:R-:W-:Y:S01]  /*01c0*/  STG.E desc[UR4][R8.64], R13 ;  /* 0x0000000d08007986 */ /* 0x000fe2000c101904 */
[----:B------:R-:W-:Y:S05]  /*01d0*/  EXIT ;  /* 0x000000000000794d */ /* 0x000fea0003800000 */
.L_x_3:
        /* <DEDUP_REMOVED lines=10> */
.L_x_184:


//--------------------- .text._Z4initjP17curandStateXORWOW --------------------------
	.section	.text._Z4initjP17curandStateXORWOW,"ax",@progbits
	.align	128
        .global         _Z4initjP17curandStateXORWOW
        .type           _Z4initjP17curandStateXORWOW,@function
        .size           _Z4initjP17curandStateXORWOW,(.L_x_185 - _Z4initjP17curandStateXORWOW)
        .other          _Z4initjP17curandStateXORWOW,@"STO_CUDA_ENTRY STV_DEFAULT"
_Z4initjP17curandStateXORWOW:
.text._Z4initjP17curandStateXORWOW:
[----:B------:R-:W-:Y:S01]  /*0000*/  LDC R1, c[0x0][0x37c] ;  /* 0x0000df00ff017b82 */ /* 0x000fe20000000800 */
[----:B------:R-:W0:Y:S07]  /*0010*/  S2R R13, SR_CTAID.X ;  /* 0x00000000000d7919 */ /* 0x000e2e0000002500 */
[----:B------:R-:W1:Y:S01]  /*0020*/  LDC R0, c[0x0][0x380] ;  /* 0x0000e000ff007b82 */ /* 0x000e620000000800 */
[----:B------:R-:W2:Y:S01]  /*0030*/  LDCU.64 UR6, c[0x0][0x358] ;  /* 0x00006b00ff0677ac */ /* 0x000ea20008000a00 */
[----:B------:R-:W-:-:S02]  /*0040*/  IMAD.MOV.U32 R7, RZ, RZ, -0x75bd8fc ;  /* 0xf8a42704ff077424 */ /* 0x000fc400078e00ff */
[----:B------:R-:W-:-:S04]  /*0050*/  IMAD.MOV.U32 R8, RZ, RZ, -0x23270784 ;  /* 0xdcd8f87cff087424 */ /* 0x000fc800078e00ff */
[----:B------:R-:W3:Y:S01]  /*0060*/  LDC.64 R2, c[0x0][0x388] ;  /* 0x0000e200ff027b82 */ /* 0x000ee20000000a00 */
[----:B-1----:R-:W-:-:S05]  /*0070*/  LOP3.LUT R0, R0, 0xaad26b49, RZ, 0x3c, !PT ;  /* 0xaad26b4900007812 */ /* 0x002fca00078e3cff */
[----:B------:R-:W-:Y:S01]  /*0080*/  IMAD R0, R0, 0x4182bed5, RZ ;  /* 0x4182bed500007824 */ /* 0x000fe200078e02ff */
[C---:B0-----:R-:W-:Y:S01]  /*0090*/  ISETP.NE.AND P0, PT, R13.reuse, RZ, PT ;  /* 0x000000ff0d00720c */ /* 0x041fe20003f05270 */
[----:B---3--:R-:W-:-:S03]  /*00a0*/  IMAD.WIDE.U32 R2, R13, 0x30, R2 ;  /* 0x000000300d027825 */ /* 0x008fc600078e0002 */
[C---:B------:R-:W-:Y:S01]  /*00b0*/  LOP3.LUT R6, R0.reuse, 0x159a55e5, RZ, 0x3c, !PT ;  /* 0x159a55e500067812 */ /* 0x040fe200078e3cff */
[C---:B------:R-:W-:Y:S02]  /*00c0*/  VIADD R4, R0.reuse, 0xd9f6dc18 ;  /* 0xd9f6dc1800047836 */ /* 0x040fe40000000000 */
[C---:B------:R-:W-:Y:S02]  /*00d0*/  VIADD R5, R0.reuse, 0x75bcd15 ;  /* 0x075bcd1500057836 */ /* 0x040fe40000000000 */
[----:B--2---:R0:W-:Y:S01]  /*00e0*/  STG.E.64 desc[UR6][R2.64+0x8], R6 ;  /* 0x0000080602007986 */ /* 0x0041e2000c101b06 */
[----:B------:R-:W-:-:S03]  /*00f0*/  VIADD R9, R0, 0x583f19 ;  /* 0x00583f1900097836 */ /* 0x000fc60000000000 */
[----:B------:R0:W-:Y:S04]  /*0100*/  STG.E.64 desc[UR6][R2.64], R4 ;  /* 0x0000000402007986 */ /* 0x0001e8000c101b06 */
[----:B------:R0:W-:Y:S01]  /*0110*/  STG.E.64 desc[UR6][R2.64+0x10], R8 ;  /* 0x0000100802007986 */ /* 0x0001e2000c101b06 */
[----:B------:R-:W-:Y:S05]  /*0120*/  @!P0 BRA `(.L_x_4) ;  /* 0x0000000c00488947 */ /* 0x000fea0003800000 */
[----:B------:R-:W-:Y:S02]  /*0130*/  IMAD.MOV.U32 R0, RZ, RZ, R13 ;  /* 0x000000ffff007224 */ /* 0x000fe400078e000d */
[----:B------:R-:W-:Y:S02]  /*0140*/  IMAD.MOV.U32 R15, RZ, RZ, RZ ;  /* 0x000000ffff0f7224 */ /* 0x000fe400078e00ff */
[----:B------:R-:W-:-:S07]  /*0150*/  IMAD.MOV.U32 R12, RZ, RZ, RZ ;  /* 0x000000ffff0c7224 */ /* 0x000fce00078e00ff */
.L_x_9:
[----:B0-----:R-:W-:-:S04]  /*0160*/  LOP3.LUT R2, R0, 0x3, RZ, 0xc0, !PT ;  /* 0x0000000300027812 */ /* 0x001fc800078ec0ff */
[----:B------:R-:W-:-:S04]  /*0170*/  ISETP.NE.U32.AND P0, PT, R2, RZ, PT ;  /* 0x000000ff0200720c */ /* 0x000fc80003f05070 */
[----:B------:R-:W-:-:S13]  /*0180*/  ISETP.NE.AND.EX P0, PT, RZ, RZ, PT, P0 ;  /* 0x000000ffff00720c */ /* 0x000fda0003f05300 */
[----:B------:R-:W-:Y:S05]  /*0190*/  @!P0 BRA `(.L_x_5) ;  /* 0x0000000c00148947 */ /* 0x000fea0003800000 */
[----:B------:R-:W0:Y:S01]  /*01a0*/  LDC.64 R6, c[0x4][0x8] ;  /* 0x01000200ff067b82 */ /* 0x000e220000000a00 */
[----:B------:R-:W-:Y:S01]  /*01b0*/  UMOV UR4, URZ ;  /* 0x000000ff00047c82 */ /* 0x000fe20008000000 */
[----:B0-----:R-:W-:-:S07]  /*01c0*/  IMAD.WIDE.U32 R6, R12, 0xc80, R6 ;  /* 0x00000c800c067825 */ /* 0x001fce00078e0006 */
.L_x_8:
[----:B0-----:R-:W-:Y:S01]  /*01d0*/  IMAD.MOV.U32 R14, RZ, RZ, RZ ;  /* 0x000000ffff0e7224 */ /* 0x001fe200078e00ff */
[----:B------:R-:W-:Y:S01]  /*01e0*/  CS2R R2, SRZ ;  /* 0x0000000000027805 */ /* 0x000fe2000001ff00 */
[----:B------:R-:W-:Y:S01]  /*01f0*/  IMAD.MOV.U32 R16, RZ, RZ, RZ ;  /* 0x000000ffff107224 */ /* 0x000fe200078e00ff */
[----:B------:R-:W-:-:S07]  /*0200*/  CS2R R4, SRZ ;  /* 0x0000000000047805 */ /* 0x000fce000001ff00 */
.L_x_7:
[----:B------:R-:W0:Y:S02]  /*0210*/  LDC.64 R8, c[0x0][0x388] ;  /* 0x0000e200ff087b82 */ /* 0x000e240000000a00 */
[----:B0-----:R-:W-:-:S04]  /*0220*/  IMAD.WIDE.U32 R10, R13, 0x30, R8 ;  /* 0x000000300d0a7825 */ /* 0x001fc800078e0008 */
[----:B------:R-:W-:-:S05]  /*0230*/  IMAD.WIDE.U32 R10, R16, 0x4, R10 ;  /* 0x00000004100a7825 */ /* 0x000fca00078e000a */
[----:B------:R0:W5:Y:S01]  /*0240*/  LDG.E R17, desc[UR6][R10.64+0x4] ;  /* 0x000004060a117981 */ /* 0x000162000c1e1900 */
[----:B------:R-:W-:-:S07]  /*0250*/  IMAD.MOV.U32 R18, RZ, RZ, RZ ;  /* 0x000000ffff127224 */ /* 0x000fce00078e00ff */
.L_x_6:
[----:B-----5:R-:W-:Y:S01]  /*0260*/  SHF.R.U32.HI R22, RZ, R18, R17 ;  /* 0x00000012ff167219 */ /* 0x020fe20000011611 */
[----:B0-----:R-:W-:-:S03]  /*0270*/  IMAD.SHL.U32 R11, R16, 0x20, RZ ;  /* 0x00000020100b7824 */ /* 0x001fc600078e00ff */
[----:B------:R-:W-:Y:S01]  /*0280*/  LOP3.LUT R19, R22, 0x1, RZ, 0xc0, !PT ;  /* 0x0000000116137812 */ /* 0x000fe200078ec0ff */
[----:B------:R-:W-:-:S03]  /*0290*/  IMAD.IADD R10, R11, 0x1, R18 ;  /* 0x000000010b0a7824 */ /* 0x000fc600078e0212 */
[----:B------:R-:W-:Y:S01]  /*02a0*/  ISETP.NE.U32.AND P0, PT, R19, 0x1, PT ;  /* 0x000000011300780c */ /* 0x000fe20003f05070 */
[----:B------:R-:W-:-:S03]  /*02b0*/  IMAD R11, R10, 0x5, RZ ;  /* 0x000000050a0b7824 */ /* 0x000fc600078e02ff */
[----:B------:R-:W-:Y:S01]  /*02c0*/  R2P PR, R22, 0x7e ;  /* 0x0000007e16007804 */ /* 0x000fe20000000000 */
[----:B------:R-:W-:-:S08]  /*02d0*/  IMAD.WIDE.U32 R10, R11, 0x4, R6 ;  /* 0x000000040b0a7825 */ /* 0x000fd000078e0006 */
[----:B------:R-:W2:Y:S04]  /*02e0*/  @!P0 LDG.E R19, desc[UR6][R10.64] ;  /* 0x000000060a138981 */ /* 0x000ea8000c1e1900 */
[----:B------:R-:W3:Y:S04]  /*02f0*/  @!P0 LDG.E R20, desc[UR6][R10.64+0x10] ;  /* 0x000010060a148981 */ /* 0x000ee8000c1e1900 */
[----:B------:R-:W4:Y:S04]  /*0300*/  @P1 LDG.E R21, desc[UR6][R10.64+0x14] ;  /* 0x000014060a151981 */ /* 0x000f28000c1e1900 */
[----:B------:R-:W4:Y:S04]  /*0310*/  @P2 LDG.E R23, desc[UR6][R10.64+0x28] ;  /* 0x000028060a172981 */ /* 0x000f28000c1e1900 */
[----:B------:R-:W4:Y:S04]  /*0320*/  @P1 LDG.E R24, desc[UR6][R10.64+0x24] ;  /* 0x000024060a181981 */ /* 0x000f28000c1e1900 */
[----:B------:R-:W4:Y:S04]  /*0330*/  @P2 LDG.E R26, desc[UR6][R10.64+0x38] ;  /* 0x000038060a1a2981 */ /* 0x000f28000c1e1900 */
[----:B------:R-:W4:Y:S04]  /*0340*/  @P3 LDG.E R25, desc[UR6][R10.64+0x3c] ;  /* 0x00003c060a193981 */ /* 0x000f28000c1e1900 */
[----:B------:R-:W4:Y:S01]  /*0350*/  @P4 LDG.E R27, desc[UR6][R10.64+0x50] ;  /* 0x000050060a1b4981 */ /* 0x000f22000c1e1900 */
[----:B--2---:R-:W-:-:S03]  /*0360*/  @!P0 LOP3.LUT R14, R14, R19, RZ, 0x3c, !PT ;  /* 0x000000130e0e8212 */ /* 0x004fc600078e3cff */
[----:B------:R-:W2:Y:S01]  /*0370*/  @!P0 LDG.E R19, desc[UR6][R10.64+0x4] ;  /* 0x000004060a138981 */ /* 0x000ea2000c1e1900 */
[----:B---3--:R-:W-:-:S03]  /*0380*/  @!P0 LOP3.LUT R3, R3, R20, RZ, 0x3c, !PT ;  /* 0x0000001403038212 */ /* 0x008fc600078e3cff */
[----:B------:R-:W3:Y:S01]  /*0390*/  @!P0 LDG.E R20, desc[UR6][R10.64+0x8] ;  /* 0x000008060a148981 */ /* 0x000ee2000c1e1900 */
[----:B----4-:R-:W-:-:S03]  /*03a0*/  @P1 LOP3.LUT R14, R14, R21, RZ, 0x3c, !PT ;  /* 0x000000150e0e1212 */ /* 0x010fc600078e3cff */
[----:B------:R-:W4:Y:S01]  /*03b0*/  @!P0 LDG.E R21, desc[UR6][R10.64+0xc] ;  /* 0x00000c060a158981 */ /* 0x000f22000c1e1900 */
[----:B------:R-:W-:-:S03]  /*03c0*/  @P2 LOP3.LUT R14, R14, R23, RZ, 0x3c, !PT ;  /* 0x000000170e0e2212 */ /* 0x000fc600078e3cff */
[----:B------:R-:W4:Y:S01]  /*03d0*/  @P1 LDG.E R23, desc[UR6][R10.64+0x18] ;  /* 0x000018060a171981 */ /* 0x000f22000c1e1900 */
[----:B------:R-:W-:-:S03]  /*03e0*/  @P1 LOP3.LUT R3, R3, R24, RZ, 0x3c, !PT ;  /* 0x0000001803031212 */ /* 0x000fc600078e3cff */
[----:B------:R-:W4:Y:S01]  /*03f0*/  @P2 LDG.E R24, desc[UR6][R10.64+0x30] ;  /* 0x000030060a182981 */ /* 0x000f22000c1e1900 */
[----:B--2---:R-:W-:-:S03]  /*0400*/  @!P0 LOP3.LUT R4, R4, R19, RZ, 0x3c, !PT ;  /* 0x0000001304048212 */ /* 0x004fc600078e3cff */
[----:B------:R-:W2:Y:S01]  /*0410*/  @P1 LDG.E R19, desc[UR6][R10.64+0x20] ;  /* 0x000020060a131981 */ /* 0x000ea2000c1e1900 */
[----:B---3--:R-:W-:-:S03]  /*0420*/  @!P0 LOP3.LUT R5, R5, R20, RZ, 0x3c, !PT ;  /* 0x0000001405058212 */ /* 0x008fc600078e3cff */
[----:B------:R-:W3:Y:S01]  /*0430*/  @P1 LDG.E R20, desc[UR6][R10.64+0x1c] ;  /* 0x00001c060a141981 */ /* 0x000ee2000c1e1900 */
[----:B----4-:R-:W-:-:S03]  /*0440*/  @!P0 LOP3.LUT R2, R2, R21, RZ, 0x3c, !PT ;  /* 0x0000001502028212 */ /* 0x010fc600078e3cff */
[----:B------:R-:W4:Y:S01]  /*0450*/  @P2 LDG.E R21, desc[UR6][R10.64+0x2c] ;  /* 0x00002c060a152981 */ /* 0x000f22000c1e1900 */
[----:B------:R-:W-:-:S03]  /*0460*/  @P1 LOP3.LUT R4, R4, R23, RZ, 0x3c, !PT ;  /* 0x0000001704041212 */ /* 0x000fc600078e3cff */
[----:B------:R-:W4:Y:S01]  /*0470*/  @P2 LDG.E R23, desc[UR6][R10.64+0x34] ;  /* 0x000034060a172981 */ /* 0x000f22000c1e1900 */
[----:B------:R-:W-:-:S03]  /*0480*/  @P2 LOP3.LUT R3, R3, R26, RZ, 0x3c, !PT ;  /* 0x0000001a03032212 */ /* 0x000fc600078e3cff */
[----:B------:R-:W4:Y:S01]  /*0490*/  @P3 LDG.E R26, desc[UR6][R10.64+0x4c] ;  /* 0x00004c060a1a3981 */ /* 0x000f22000c1e1900 */
[----:B------:R-:W-:-:S03]  /*04a0*/  @P3 LOP3.LUT R14, R14, R25, RZ, 0x3c, !PT ;  /* 0x000000190e0e3212 */ /* 0x000fc600078e3cff */
[----:B------:R-:W4:Y:S01]  /*04b0*/  @P5 LDG.E R25, desc[UR6][R10.64+0x64] ;  /* 0x000064060a195981 */ /* 0x000f22000c1e1900 */
[----:B--2---:R-:W-:-:S03]  /*04c0*/  @P1 LOP3.LUT R2, R2, R19, RZ, 0x3c, !PT ;  /* 0x0000001302021212 */ /* 0x004fc600078e3cff */
[----:B------:R-:W2:Y:S01]  /*04d0*/  @P3 LDG.E R19, desc[UR6][R10.64+0x40] ;  /* 0x000040060a133981 */ /* 0x000ea2000c1e1900 */
[----:B---3--:R-:W-:-:S03]  /*04e0*/  @P1 LOP3.LUT R5, R5, R20, RZ, 0x3c, !PT ;  /* 0x0000001405051212 */ /* 0x008fc600078e3cff */
[----:B------:R-:W3:Y:S01]  /*04f0*/  @P3 LDG.E R20, desc[UR6][R10.64+0x44] ;  /* 0x000044060a143981 */ /* 0x000ee2000c1e1900 */
[----:B------:R-:W-:-:S03]  /*0500*/  @P2 LOP3.LUT R5, R5, R24, RZ, 0x3c, !PT ;  /* 0x0000001805052212 */ /* 0x000fc600078e3cff */
[----:B------:R-:W3:Y:S01]  /*0510*/  @P4 LDG.E R24, desc[UR6][R10.64+0x58] ;  /* 0x000058060a184981 */ /* 0x000ee2000c1e1900 */
[----:B----4-:R-:W-:Y:S02]  /*0520*/  @P2 LOP3.LUT R4, R4, R21, RZ, 0x3c, !PT ;  /* 0x0000001504042212 */ /* 0x010fe400078e3cff */
[----:B------:R-:W-:Y:S01]  /*0530*/  @P2 LOP3.LUT R2, R2, R23, RZ, 0x3c, !PT ;  /* 0x0000001702022212 */ /* 0x000fe200078e3cff */
[----:B------:R-:W4:Y:S04]  /*0540*/  @P3 LDG.E R21, desc[UR6][R10.64+0x48] ;  /* 0x000048060a153981 */ /* 0x000f28000c1e1900 */
[----:B------:R-:W4:Y:S01]  /*0550*/  @P4 LDG.E R23, desc[UR6][R10.64+0x54] ;  /* 0x000054060a174981 */ /* 0x000f22000c1e1900 */
[----:B------:R-:W-:Y:S02]  /*0560*/  @P4 LOP3.LUT R14, R14, R27, RZ, 0x3c, !PT ;  /* 0x0000001b0e0e4212 */ /* 0x000fe400078e3cff */
[----:B------:R-:W-:-:S02]  /*0570*/  @P3 LOP3.LUT R3, R3, R26, RZ, 0x3c, !PT ;  /* 0x0000001a03033212 */ /* 0x000fc400078e3cff */
        /* <DEDUP_REMOVED lines=9> */
[----:B----4-:R-:W-:-:S03]  /*0610*/  @P3 LOP3.LUT R2, R2, R21, RZ, 0x3c, !PT ;  /* 0x0000001502023212 */ /* 0x010fc600078e3cff */
[----:B------:R-:W4:Y:S01]  /*0620*/  @P5 LDG.E R21, desc[UR6][R10.64+0x68] ;  /* 0x000068060a155981 */ /* 0x000f22000c1e1900 */
[----:B------:R-:W-:-:S03]  /*0630*/  @P4 LOP3.LUT R4, R4, R23, RZ, 0x3c, !PT ;  /* 0x0000001704044212 */ /* 0x000fc600078e3cff */
[----:B------:R-:W4:Y:S01]  /*0640*/  @P5 LDG.E R23, desc[UR6][R10.64+0x70] ;  /* 0x000070060a175981 */ /* 0x000f22000c1e1900 */
[----:B------:R-:W-:Y:S02]  /*0650*/  LOP3.LUT P0, RZ, R22, 0x80, RZ, 0xc0, !PT ;  /* 0x0000008016ff7812 */ /* 0x000fe4000780c0ff */
[----:B------:R-:W-:Y:S02]  /*0660*/  @P4 LOP3.LUT R3, R3, R26, RZ, 0x3c, !PT ;  /* 0x0000001a03034212 */ /* 0x000fe400078e3cff */
[----:B------:R-:W-:Y:S02]  /*0670*/  @P6 LOP3.LUT R14, R14, R25, RZ, 0x3c, !PT ;  /* 0x000000190e0e6212 */ /* 0x000fe400078e3cff */
[----:B------:R-:W4:Y:S07]  /*0680*/  @P6 LDG.E R25, desc[UR6][R10.64+0x7c] ;  /* 0x00007c060a196981 */ /* 0x000f2e000c1e1900 */
[----:B------:R-:W4:Y:S04]  /*0690*/  @P0 LDG.E R27, desc[UR6][R10.64+0x8c] ;  /* 0x00008c060a1b0981 */ /* 0x000f28000c1e1900 */
[----:B------:R-:W4:Y:S04]  /*06a0*/  @P0 LDG.E R26, desc[UR6][R10.64+0x94] ;  /* 0x000094060a1a0981 */ /* 0x000f28000c1e1900 */
        /* <DEDUP_REMOVED lines=11> */
[----:B------:R-:W-:Y:S02]  /*0760*/  @P6 LOP3.LUT R4, R4, R25, RZ, 0x3c, !PT ;  /* 0x0000001904046212 */ /* 0x000fe400078e3cff */
[----:B------:R-:W-:Y:S02]  /*0770*/  @P0 LOP3.LUT R14, R14, R27, RZ, 0x3c, !PT ;  /* 0x0000001b0e0e0212 */ /* 0x000fe400078e3cff */
[----:B--2---:R-:W-:Y:S02]  /*0780*/  @P6 LOP3.LUT R2, R2, R19, RZ, 0x3c, !PT ;  /* 0x0000001302026212 */ /* 0x004fe400078e3cff */
[----:B---3--:R-:W-:Y:S02]  /*0790*/  @P6 LOP3.LUT R5, R5, R20, RZ, 0x3c, !PT ;  /* 0x0000001405056212 */ /* 0x008fe400078e3cff */
[----:B------:R-:W-:Y:S02]  /*07a0*/  @P6 LOP3.LUT R3, R3, R24, RZ, 0x3c, !PT ;  /* 0x0000001803036212 */ /* 0x000fe400078e3cff */
[----:B------:R-:W-:-:S02]  /*07b0*/  @P0 LOP3.LUT R5, R5, R26, RZ, 0x3c, !PT ;  /* 0x0000001a05050212 */ /* 0x000fc400078e3cff */
[----:B----4-:R-:W-:Y:S02]  /*07c0*/  @P0 LOP3.LUT R4, R4, R21, RZ, 0x3c, !PT ;  /* 0x0000001504040212 */ /* 0x010fe400078e3cff */
[----:B------:R-:W-:Y:S02]  /*07d0*/  @P0 LOP3.LUT R3, R3, R28, RZ, 0x3c, !PT ;  /* 0x0000001c03030212 */ /* 0x000fe400078e3cff */
[----:B------:R-:W-:Y:S02]  /*07e0*/  @P0 LOP3.LUT R2, R2, R23, RZ, 0x3c, !PT ;  /* 0x0000001702020212 */ /* 0x000fe400078e3cff */
[----:B------:R-:W-:-:S13]  /*07f0*/  R2P PR, R22.B1, 0x7f ;  /* 0x0000007f16007804 */ /* 0x000fda0000001000 */
[----:B------:R-:W2:Y:S04]  /*0800*/  @P0 LDG.E R19, desc[UR6][R10.64+0xa0] ;  /* 0x0000a0060a130981 */ /* 0x000ea8000c1e1900 */
[----:B------:R-:W3:Y:S04]  /*0810*/  @P1 LDG.E R23, desc[UR6][R10.64+0xb4] ;  /* 0x0000b4060a171981 */ /* 0x000ee8000c1e1900 */
[----:B------:R-:W4:Y:S04]  /*0820*/  @P0 LDG.E R21, desc[UR6][R10.64+0xa4] ;  /* 0x0000a4060a150981 */ /* 0x000f28000c1e1900 */
[----:B------:R-:W4:Y:S04]  /*0830*/  @P2 LDG.E R25, desc[UR6][R10.64+0xc8] ;  /* 0x0000c8060a192981 */ /* 0x000f28000c1e1900 */
[----:B------:R-:W4:Y:S04]  /*0840*/  @P3 LDG.E R27, desc[UR6][R10.64+0xdc] ;  /* 0x0000dc060a1b3981 */ /* 0x000f28000c1e1900 */
[----:B------:R-:W4:Y:S04]  /*0850*/  @P0 LDG.E R20, desc[UR6][R10.64+0xa8] ;  /* 0x0000a8060a140981 */ /* 0x000f28000c1e1900 */
[----:B------:R-:W4:Y:S04]  /*0860*/  @P0 LDG.E R24, desc[UR6][R10.64+0xb0] ;  /* 0x0000b0060a180981 */ /* 0x000f28000c1e1900 */
[----:B------:R-:W4:Y:S04]  /*0870*/  @P4 LDG.E R29, desc[UR6][R10.64+0xf0] ;  /* 0x0000f0060a1d4981 */ /* 0x000f28000c1e1900 */
[----:B------:R-:W4:Y:S01]  /*0880*/  @P1 LDG.E R26, desc[UR6][R10.64+0xc4] ;  /* 0x0000c4060a1a1981 */ /* 0x000f22000c1e1900 */
[----:B--2---:R-:W-:-:S03]  /*0890*/  @P0 LOP3.LUT R14, R14, R19, RZ, 0x3c, !PT ;  /* 0x000000130e0e0212 */ /* 0x004fc600078e3cff */
[----:B------:R-:W2:Y:S01]  /*08a0*/  @P0 LDG.E R19, desc[UR6][R10.64+0xac] ;  /* 0x0000ac060a130981 */ /* 0x000ea2000c1e1900 */
[----:B---3--:R-:W-:-:S03]  /*08b0*/  @P1 LOP3.LUT R14, R14, R23, RZ, 0x3c, !PT ;  /* 0x000000170e0e1212 */ /* 0x008fc600078e3cff */
[----:B------:R-:W3:Y:S01]  /*08c0*/  @P1 LDG.E R23, desc[UR6][R10.64+0xc0] ;  /* 0x0000c0060a171981 */ /* 0x000ee2000c1e1900 */
[----:B----4-:R-:W-:-:S03]  /*08d0*/  @P0 LOP3.LUT R4, R4, R21, RZ, 0x3c, !PT ;  /* 0x0000001504040212 */ /* 0x010fc600078e3cff */
[----:B------:R-:W4:Y:S01]  /*08e0*/  @P1 LDG.E R21, desc[UR6][R10.64+0xb8] ;  /* 0x0000b8060a151981 */ /* 0x000f22000c1e1900 */
[----:B------:R-:W-:-:S03]  /*08f0*/  @P2 LOP3.LUT R14, R14, R25, RZ, 0x3c, !PT ;  /* 0x000000190e0e2212 */ /* 0x000fc600078e3cff */
[----:B------:R-:W4:Y:S01]  /*0900*/  @P5 LDG.E R25, desc[UR6][R10.64+0x104] ;  /* 0x000104060a195981 */ /* 0x000f22000c1e1900 */
[----:B------:R-:W-:-:S03]  /*0910*/  @P3 LOP3.LUT R14, R14, R27, RZ, 0x3c, !PT ;  /* 0x0000001b0e0e3212 */ /* 0x000fc600078e3cff */
[----:B------:R-:W4:Y:S01]  /*0920*/  @P6 LDG.E R27, desc[UR6][R10.64+0x118] ;  /* 0x000118060a1b6981 */ /* 0x000f22000c1e1900 */
[----:B------:R-:W-:-:S03]  /*0930*/  @P0 LOP3.LUT R5, R5, R20, RZ, 0x3c, !PT ;  /* 0x0000001405050212 */ /* 0x000fc600078e3cff */
[----:B------:R-:W4:Y:S01]  /*0940*/  @P1 LDG.E R20, desc[UR6][R10.64+0xbc] ;  /* 0x0000bc060a141981 */ /* 0x000f22000c1e1900 */
[----:B------:R-:W-:-:S03]  /*0950*/  @P0 LOP3.LUT R3, R3, R24, RZ, 0x3c, !PT ;  /* 0x0000001803030212 */ /* 0x000fc600078e3cff */
[----:B------:R-:W4:Y:S01]  /*0960*/  @P2 LDG.E R24, desc[UR6][R10.64+0xd8] ;  /* 0x0000d8060a182981 */ /* 0x000f22000c1e1900 */
[----:B------:R-:W-:Y:S02]  /*0970*/  @P4 LOP3.LUT R14, R14, R29, RZ, 0x3c, !PT ;  /* 0x0000001d0e0e4212 */ /* 0x000fe400078e3cff */
[----:B------:R-:W-:Y:S02]  /*0980*/  @P1 LOP3.LUT R3, R3, R26, RZ, 0x3c, !PT ;  /* 0x0000001a03031212 */ /* 0x000fe400078e3cff */
[----:B------:R-:W4:Y:S01]  /*0990*/  @P3 LDG.E R26, desc[UR6][R10.64+0xe4] ;  /* 0x0000e4060a1a3981 */ /* 0x000f22000c1e1900 */
[----:B--2---:R-:W-:Y:S02]  /*09a0*/  @P0 LOP3.LUT R2, R2, R19, RZ, 0x3c, !PT ;  /* 0x0000001302020212 */ /* 0x004fe400078e3cff */
[----:B------:R-:W-:Y:S01]  /*09b0*/  LOP3.LUT P0, RZ, R22, 0x8000, RZ, 0xc0, !PT ;  /* 0x0000800016ff7812 */ /* 0x000fe2000780c0ff */
[----:B------:R-:W2:Y:S01]  /*09c0*/  @P2 LDG.E R19, desc[UR6][R10.64+0xcc] ;  /* 0x0000cc060a132981 */ /* 0x000ea2000c1e1900 */
[----:B---3--:R-:W-:-:S03]  /*09d0*/  @P1 LOP3.LUT R2, R2, R23, RZ, 0x3c, !PT ;  /* 0x0000001702021212 */ /* 0x008fc600078e3cff */
[----:B------:R-:W3:Y:S01]  /*09e0*/  @P2 LDG.E R22, desc[UR6][R10.64+0xd0] ;  /* 0x0000d0060a162981 */ /* 0x000ee2000c1e1900 */
[----:B----4-:R-:W-:-:S03]  /*09f0*/  @P1 LOP3.LUT R4, R4, R21, RZ, 0x3c, !PT ;  /* 0x0000001504041212 */ /* 0x010fc600078e3cff */
[----:B------:R-:W4:Y:S01]  /*0a00*/  @P2 LDG.E R21, desc[UR6][R10.64+0xd4] ;  /* 0x0000d4060a152981 */ /* 0x000f22000c1e1900 */
[----:B------:R-:W-:-:S03]  /*0a10*/  @P5 LOP3.LUT R14, R14, R25, RZ, 0x3c, !PT ;  /* 0x000000190e0e5212 */ /* 0x000fc600078e3cff */
[----:B------:R-:W4:Y:S04]  /*0a20*/  @P3 LDG.E R23, desc[UR6][R10.64+0xe0] ;  /* 0x0000e0060a173981 */ /* 0x000f28000c1e1900 */
[----:B------:R-:W4:Y:S01]  /*0a30*/  @P3 LDG.E R25, desc[UR6][R10.64+0xe8] ;  /* 0x0000e8060a193981 */ /* 0x000f22000c1e1900 */
[----:B------:R-:W-:-:S03]  /*0a40*/  @P1 LOP3.LUT R5, R5, R20, RZ, 0x3c, !PT ;  /* 0x0000001405051212 */ /* 0x000fc600078e3cff */
[----:B------:R-:W4:Y:S01]  /*0a50*/  @P3 LDG.E R20, desc[UR6][R10.64+0xec] ;  /* 0x0000ec060a143981 */ /* 0x000f22000c1e1900 */
[----:B------:R-:W-:-:S03]  /*0a60*/  @P2 LOP3.LUT R3, R3, R24, RZ, 0x3c, !PT ;  /* 0x0000001803032212 */ /* 0x000fc600078e3cff */
        /* <DEDUP_REMOVED lines=8> */
[----:B------:R-:W-:Y:S02]  /*0af0*/  @P3 LOP3.LUT R5, R5, R26, RZ, 0x3c, !PT ;  /* 0x0000001a05053212 */ /* 0x000fe400078e3cff */
[----:B------:R-:W-:Y:S01]  /*0b00*/  @P3 LOP3.LUT R4, R4, R23, RZ, 0x3c, !PT ;  /* 0x0000001704043212 */ /* 0x000fe200078e3cff */
[----:B------:R-:W4:Y:S01]  /*0b10*/  @P5 LDG.E R26, desc[UR6][R10.64+0x10c] ;  /* 0x00010c060a1a5981 */ /* 0x000f22000c1e1900 */
[----:B------:R-:W-:-:S03]  /*0b20*/  @P3 LOP3.LUT R2, R2, R25, RZ, 0x3c, !PT ;  /* 0x0000001902023212 */ /* 0x000fc600078e3cff */
[----:B------:R-:W4:Y:S04]  /*0b30*/  @P5 LDG.E R23, desc[UR6][R10.64+0x108] ;  /* 0x000108060a175981 */ /* 0x000f28000c1e1900 */
        /* <DEDUP_REMOVED lines=19> */
[----:B------:R-:W-:-:S05]  /*0c70*/  VIADD R18, R18, 0x10 ;  /* 0x0000001012127836 */ /* 0x000fca0000000000 */
[----:B------:R-:W-:Y:S02]  /*0c80*/  ISETP.NE.AND P1, PT, R18, 0x20, PT ;  /* 0x000000201200780c */ /* 0x000fe40003f25270 */
[----:B------:R-:W-:-:S04]  /*0c90*/  @P5 LOP3.LUT R3, R3, R20, RZ, 0x3c, !PT ;  /* 0x0000001403035212 */ /* 0x000fc800078e3cff */
[----:B------:R-:W-:Y:S02]  /*0ca0*/  @P6 LOP3.LUT R3, R3, R24, RZ, 0x3c, !PT ;  /* 0x0000001803036212 */ /* 0x000fe400078e3cff */
[----:B------:R-:W-:Y:S02]  /*0cb0*/  @P0 LOP3.LUT R14, R14, R27, RZ, 0x3c, !PT ;  /* 0x0000001b0e0e0212 */ /* 0x000fe400078e3cff */
[----:B------:R-:W-:Y:S02]  /*0cc0*/  @P0 LOP3.LUT R3, R3, R28, RZ, 0x3c, !PT ;  /* 0x0000001c03030212 */ /* 0x000fe400078e3cff */
[----:B--2---:R-:W-:Y:S02]  /*0cd0*/  @P6 LOP3.LUT R4, R4, R19, RZ, 0x3c, !PT ;  /* 0x0000001304046212 */ /* 0x004fe400078e3cff */
[----:B---3--:R-:W-:Y:S02]  /*0ce0*/  @P6 LOP3.LUT R5, R5, R22, RZ, 0x3c, !PT ;  /* 0x0000001605056212 */ /* 0x008fe400078e3cff */
[----:B----4-:R-:W-:-:S02]  /*0cf0*/  @P6 LOP3.LUT R2, R2, R21, RZ, 0x3c, !PT ;  /* 0x0000001502026212 */ /* 0x010fc400078e3cff */
[----:B------:R-:W-:Y:S02]  /*0d00*/  @P0 LOP3.LUT R5, R5, R26, RZ, 0x3c, !PT ;  /* 0x0000001a05050212 */ /* 0x000fe400078e3cff */
[----:B------:R-:W-:Y:S02]  /*0d10*/  @P0 LOP3.LUT R4, R4, R23, RZ, 0x3c, !PT ;  /* 0x0000001704040212 */ /* 0x000fe400078e3cff */
[----:B------:R-:W-:Y:S01]  /*0d20*/  @P0 LOP3.LUT R2, R2, R25, RZ, 0x3c, !PT ;  /* 0x0000001902020212 */ /* 0x000fe200078e3cff */
[----:B------:R-:W-:Y:S06]  /*0d30*/  @P1 BRA `(.L_x_6) ;  /* 0xfffffff400481947 */ /* 0x000fec000383ffff */
[----:B------:R-:W-:-:S05]  /*0d40*/  VIADD R16, R16, 0x1 ;  /* 0x0000000110107836 */ /* 0x000fca0000000000 */
[----:B------:R-:W-:-:S13]  /*0d50*/  ISETP.NE.AND P0, PT, R16, 0x5, PT ;  /* 0x000000051000780c */ /* 0x000fda0003f05270 */
[----:B------:R-:W-:Y:S05]  /*0d60*/  @P0 BRA `(.L_x_7) ;  /* 0xfffffff400280947 */ /* 0x000fea000383ffff */
[----:B------:R-:W-:Y:S01]  /*0d70*/  UIADD3 UR4, UPT, UPT, UR4, 0x1, URZ ;  /* 0x0000000104047890 */ /* 0x000fe2000fffe0ff */
[----:B------:R-:W-:Y:S01]  /*0d80*/  LOP3.LUT R10, R0, 0x3, RZ, 0xc0, !PT ;  /* 0x00000003000a7812 */ /* 0x000fe200078ec0ff */
[----:B------:R-:W-:-:S04]  /*0d90*/  IMAD.WIDE.U32 R8, R13, 0x30, R8 ;  /* 0x000000300d087825 */ /* 0x000fc800078e0008 */
[----:B------:R-:W-:Y:S01]  /*0da0*/  ISETP.LE.U32.AND P0, PT, R10, UR4, PT ;  /* 0x000000040a007c0c */ /* 0x000fe2000bf03070 */
[----:B------:R0:W-:Y:S04]  /*0db0*/  STG.E.64 desc[UR6][R8.64+0x8], R4 ;  /* 0x0000080408007986 */ /* 0x0001e8000c101b06 */
[----:B------:R0:W-:Y:S04]  /*0dc0*/  STG.E.64 desc[UR6][R8.64+0x10], R2 ;  /* 0x0000100208007986 */ /* 0x0001e8000c101b06 */
[----:B------:R0:W-:Y:S04]  /*0dd0*/  STG.E desc[UR6][R8.64+0x4], R14 ;  /* 0x0000040e08007986 */ /* 0x0001e8000c101906 */
[----:B------:R-:W-:Y:S05]  /*0de0*/  @!P0 BRA `(.L_x_8) ;  /* 0xfffffff000f88947 */ /* 0x000fea000383ffff */
.L_x_5:
[----:B------:R-:W-:Y:S01]  /*0df0*/  ISETP.GT.U32.AND P0, PT, R0, 0x3, PT ;  /* 0x000000030000780c */ /* 0x000fe20003f04070 */
[----:B------:R-:W-:Y:S01]  /*0e00*/  VIADD R12, R12, 0x1 ;  /* 0x000000010c0c7836 */ /* 0x000fe20000000000 */
[--C-:B------:R-:W-:Y:S02]  /*0e10*/  SHF.R.U64 R0, R0, 0x2, R15.reuse ;  /* 0x0000000200007819 */ /* 0x100fe4000000120f */
[----:B------:R-:W-:Y:S02]  /*0e20*/  ISETP.GT.U32.AND.EX P0, PT, R15, RZ, PT, P0 ;  /* 0x000000ff0f00720c */ /* 0x000fe40003f04100 */
[----:B------:R-:W-:-:S11]  /*0e30*/  SHF.R.U32.HI R15, RZ, 0x2, R15 ;  /* 0x00000002ff0f7819 */ /* 0x000fd6000001160f */
[----:B------:R-:W-:Y:S05]  /*0e40*/  @P0 BRA `(.L_x_9) ;  /* 0xfffffff000c40947 */ /* 0x000fea000383ffff */
.L_x_4:
[----:B0-----:R-:W0:Y:S02]  /*0e50*/  LDC.64 R2, c[0x0][0x388] ;  /* 0x0000e200ff027b82 */ /* 0x001e240000000a00 */
[----:B0-----:R-:W-:-:S05]  /*0e60*/  IMAD.WIDE.U32 R2, R13, 0x30, R2 ;  /* 0x000000300d027825 */ /* 0x001fca00078e0002 */
[----:B------:R-:W-:Y:S04]  /*0e70*/  STG.E.64 desc[UR6][R2.64+0x18], RZ ;  /* 0x000018ff02007986 */ /* 0x000fe8000c101b06 */
[----:B------:R-:W-:Y:S04]  /*0e80*/  STG.E desc[UR6][R2.64+0x20], RZ ;  /* 0x000020ff02007986 */ /* 0x000fe8000c101906 */
[----:B------:R-:W-:Y:S01]  /*0e90*/  STG.E.64 desc[UR6][R2.64+0x28], RZ ;  /* 0x000028ff02007986 */ /* 0x000fe2000c101b06 */
[----:B------:R-:W-:Y:S05]  /*0ea0*/  EXIT ;  /* 0x000000000000794d */ /* 0x000fea0003800000 */
.L_x_10:
        /* <DEDUP_REMOVED lines=13> */
.L_x_185:


//--------------------- .text._Z25sumBlock_with_shfl_down_kPfS_i --------------------------
	.section	.text._Z25sumBlock_with_shfl_down_kPfS_i,"ax",@progbits
	.align	128
        .global         _Z25sumBlock_with_shfl_down_kPfS_i
        .type           _Z25sumBlock_with_shfl_down_kPfS_i,@function
        .size           _Z25sumBlock_with_shfl_down_kPfS_i,(.L_x_186 - _Z25sumBlock_with_shfl_down_kPfS_i)
        .other          _Z25sumBlock_with_shfl_down_kPfS_i,@"STO_CUDA_ENTRY STV_DEFAULT"
_Z25sumBlock_with_shfl_down_kPfS_i:
.text._Z25sumBlock_with_shfl_down_kPfS_i:
[----:B------:R-:W-:Y:S01]  /*0000*/  LDC R1, c[0x0][0x37c] ;  /* 0x0000df00ff017b82 */ /* 0x000fe20000000800 */
[----:B------:R-:W0:Y:S07]  /*0010*/  S2R R0, SR_TID.X ;  /* 0x0000000000007919 */ /* 0x000e2e0000002100 */
[----:B------:R-:W0:Y:S01]  /*0020*/  S2UR UR6, SR_CTAID.X ;  /* 0x00000000000679c3 */ /* 0x000e220000002500 */
[----:B------:R-:W1:Y:S07]  /*0030*/  LDCU.64 UR4, c[0x0][0x358] ;  /* 0x00006b00ff0477ac */ /* 0x000e6e0008000a00 */
[----:B------:R-:W0:Y:S08]  /*0040*/  LDC R7, c[0x0][0x360] ;  /* 0x0000d800ff077b82 */ /* 0x000e300000000800 */
[----:B------:R-:W2:Y:S08]  /*0050*/  LDC.64 R2, c[0x0][0x380] ;  /* 0x0000e000ff027b82 */ /* 0x000eb00000000a00 */
[----:B------:R-:W3:Y:S01]  /*0060*/  LDC.64 R4, c[0x0][0x388] ;  /* 0x0000e200ff047b82 */ /* 0x000ee20000000a00 */
[----:B0-----:R-:W-:Y:S01]  /*0070*/  IMAD R7, R7, UR6, R0 ;  /* 0x0000000607077c24 */ /* 0x001fe2000f8e0200 */
[----:B------:R-:W0:Y:S03]  /*0080*/  LDCU UR6, c[0x0][0x390] ;  /* 0x00007200ff0677ac */ /* 0x000e260008000800 */
[----:B--2---:R-:W-:-:S06]  /*0090*/  IMAD.WIDE R2, R7, 0x4, R2 ;  /* 0x0000000407027825 */ /* 0x004fcc00078e0202 */
[----:B-1----:R-:W2:Y:S01]  /*00a0*/  LDG.E R3, desc[UR4][R2.64] ;  /* 0x0000000402037981 */ /* 0x002ea2000c1e1900 */
[----:B---3--:R-:W-:Y:S01]  /*00b0*/  IMAD.WIDE R4, R7, 0x4, R4 ;  /* 0x0000000407047825 */ /* 0x008fe200078e0204 */
[----:B0-----:R-:W-:-:S05]  /*00c0*/  I2FP.F32.S32 R0, UR6 ;  /* 0x0000000600007c45 */ /* 0x001fca0008201400 */
[----:B------:R-:W-:-:S06]  /*00d0*/  FMUL R0, R0, 0.5 ;  /* 0x3f00000000007820 */ /* 0x000fcc0000400000 */
[----:B------:R-:W0:Y:S02]  /*00e0*/  F2I.U32.CEIL.NTZ R0, R0 ;  /* 0x0000000000007305 */ /* 0x000e24000020b000 */
[----:B0-----:R-:W-:Y:S01]  /*00f0*/  ISETP.GE.AND P0, PT, R0, 0x1, PT ;  /* 0x000000010000780c */ /* 0x001fe20003f06270 */
[----:B--2---:R0:W-:-:S12]  /*0100*/  STG.E desc[UR4][R4.64], R3 ;  /* 0x0000000304007986 */ /* 0x0041d8000c101904 */
[----:B------:R-:W-:Y:S05]  /*0110*/  @!P0 EXIT ;  /* 0x000000000000894d */ /* 0x000fea0003800000 */
.L_x_11:
[----:B------:R-:W0:Y:S01]  /*0120*/  SHFL.DOWN PT, R2, R3, R0, 0x1f ;  /* 0x08001f0003027589 */ /* 0x000e2200000e0000 */
[----:B------:R-:W-:Y:S01]  /*0130*/  ISETP.GT.U32.AND P0, PT, R0, 0x1, PT ;  /* 0x000000010000780c */ /* 0x000fe20003f04070 */
[----:B01----:R-:W-:Y:S01]  /*0140*/  FADD R3, R2, R3 ;  /* 0x0000000302037221 */ /* 0x003fe20000000000 */
[----:B------:R-:W-:-:S04]  /*0150*/  SHF.R.U32.HI R2, RZ, 0x1, R0 ;  /* 0x00000001ff027819 */ /* 0x000fc80000011600 */
[----:B------:R1:W-:Y:S01]  /*0160*/  STG.E desc[UR4][R4.64], R3 ;  /* 0x0000000304007986 */ /* 0x0003e2000c101904 */
[----:B------:R-:W-:-:S06]  /*0170*/  MOV R0, R2 ;  /* 0x0000000200007202 */ /* 0x000fcc0000000f00 */
[----:B------:R-:W-:Y:S05]  /*0180*/  @P0 BRA `(.L_x_11) ;  /* 0xfffffffc00e40947 */ /* 0x000fea000383ffff */
[----:B------:R-:W-:Y:S05]  /*0190*/  EXIT ;  /* 0x000000000000794d */ /* 0x000fea0003800000 */
.L_x_12:
        /* <DEDUP_REMOVED lines=14> */
.L_x_186:


//--------------------- .text._Z27sumBlock_with_shfl_down_gidPfS_i --------------------------
	.section	.text._Z27sumBlock_with_shfl_down_gidPfS_i,"ax",@progbits
	.align	128
        .global         _Z27sumBlock_with_shfl_down_gidPfS_i
        .type           _Z27sumBlock_with_shfl_down_gidPfS_i,@function
        .size           _Z27sumBlock_with_shfl_down_gidPfS_i,(.L_x_187 - _Z27sumBlock_with_shfl_down_gidPfS_i)
        .other          _Z27sumBlock_with_shfl_down_gidPfS_i,@"STO_CUDA_ENTRY STV_DEFAULT"
_Z27sumBlock_with_shfl_down_gidPfS_i:
.text._Z27sumBlock_with_shfl_down_gidPfS_i:
[----:B------:R-:W-:Y:S01]  /*0000*/  LDC R1, c[0x0][0x37c] ;  /* 0x0000df00ff017b82 */ /* 0x000fe20000000800 */
[----:B------:R-:W0:Y:S02]  /*0010*/  LDCU UR4, c[0x0][0x390] ;  /* 0x00007200ff0477ac */ /* 0x000e240008000800 */
[----:B0-----:R-:W-:-:S05]  /*0020*/  I2FP.F32.S32 R0, UR4 ;  /* 0x0000000400007c45 */ /* 0x001fca0008201400 */
[----:B------:R-:W-:-:S06]  /*0030*/  FMUL R0, R0, 0.5 ;  /* 0x3f00000000007820 */ /* 0x000fcc0000400000 */
[----:B------:R-:W0:Y:S02]  /*0040*/  F2I.U32.CEIL.NTZ R0, R0 ;  /* 0x0000000000007305 */ /* 0x000e24000020b000 */
[----:B0-----:R-:W-:-:S13]  /*0050*/  ISETP.GE.AND P0, PT, R0, 0x1, PT ;  /* 0x000000010000780c */ /* 0x001fda0003f06270 */
[----:B------:R-:W-:Y:S05]  /*0060*/  @!P0 EXIT ;  /* 0x000000000000894d */ /* 0x000fea0003800000 */
[----:B------:R-:W0:Y:S01]  /*0070*/  S2R R5, SR_TID.X ;  /* 0x0000000000057919 */ /* 0x000e220000002100 */
[----:B------:R-:W1:Y:S01]  /*0080*/  LDC.64 R2, c[0x0][0x388] ;  /* 0x0000e200ff027b82 */ /* 0x000e620000000a00 */
[----:B------:R-:W0:Y:S01]  /*0090*/  LDCU UR6, c[0x0][0x360] ;  /* 0x00006c00ff0677ac */ /* 0x000e220008000800 */
[----:B------:R-:W0:Y:S01]  /*00a0*/  S2R R4, SR_CTAID.X ;  /* 0x0000000000047919 */ /* 0x000e220000002500 */
[----:B------:R-:W2:Y:S01]  /*00b0*/  LDCU.64 UR4, c[0x0][0x358] ;  /* 0x00006b00ff0477ac */ /* 0x000ea20008000a00 */
[----:B0-----:R-:W-:-:S04]  /*00c0*/  IMAD R5, R4, UR6, R5 ;  /* 0x0000000604057c24 */ /* 0x001fc8000f8e0205 */
[----:B-1----:R-:W-:-:S05]  /*00d0*/  IMAD.WIDE R2, R5, 0x4, R2 ;  /* 0x0000000405027825 */ /* 0x002fca00078e0202 */
[----:B--2---:R0:W5:Y:S02]  /*00e0*/  LDG.E R5, desc[UR4][R2.64] ;  /* 0x0000000402057981 */ /* 0x004164000c1e1900 */
.L_x_13:
[----:B-1---5:R-:W1:Y:S01]  /*00f0*/  SHFL.DOWN PT, R4, R5, R0, 0x1f ;  /* 0x08001f0005047589 */ /* 0x022e6200000e0000 */
[----:B------:R-:W-:Y:S01]  /*0100*/  ISETP.GT.U32.AND P0, PT, R0, 0x1, PT ;  /* 0x000000010000780c */ /* 0x000fe20003f04070 */
[----:B-1----:R-:W-:Y:S01]  /*0110*/  FADD R5, R4, R5 ;  /* 0x0000000504057221 */ /* 0x002fe20000000000 */
[----:B------:R-:W-:-:S04]  /*0120*/  SHF.R.U32.HI R4, RZ, 0x1, R0 ;  /* 0x00000001ff047819 */ /* 0x000fc80000011600 */
[----:B------:R1:W-:Y:S01]  /*0130*/  STG.E desc[UR4][R2.64], R5 ;  /* 0x0000000502007986 */ /* 0x0003e2000c101904 */
[----:B------:R-:W-:-:S06]  /*0140*/  MOV R0, R4 ;  /* 0x0000000400007202 */ /* 0x000fcc0000000f00 */
[----:B------:R-:W-:Y:S05]  /*0150*/  @P0 BRA `(.L_x_13) ;  /* 0xfffffffc00e40947 */ /* 0x000fea000383ffff */
[----:B------:R-:W-:Y:S05]  /*0160*/  EXIT ;  /* 0x000000000000794d */ /* 0x000fea0003800000 */
.L_x_14:
        /* <DEDUP_REMOVED lines=9> */
.L_x_187:


//--------------------- .text._Z23sumBlock_with_shfl_downPfS_i --------------------------
	.section	.text._Z23sumBlock_with_shfl_downPfS_i,"ax",@progbits
	.align	128
        .global         _Z23sumBlock_with_shfl_downPfS_i
        .type           _Z23sumBlock_with_shfl_downPfS_i,@function
        .size           _Z23sumBlock_with_shfl_downPfS_i,(.L_x_188 - _Z23sumBlock_with_shfl_downPfS_i)
        .other          _Z23sumBlock_with_shfl_downPfS_i,@"STO_CUDA_ENTRY STV_DEFAULT"
_Z23sumBlock_with_shfl_downPfS_i:
.text._Z23sumBlock_with_shfl_downPfS_i:
[----:B------:R-:W-:Y:S01]  /*0000*/  LDC R1, c[0x0][0x37c] ;  /* 0x0000df00ff017b82 */ /* 0x000fe20000000800 */
[----:B------:R-:W0:Y:S07]  /*0010*/  S2R R7, SR_TID.X ;  /* 0x0000000000077919 */ /* 0x000e2e0000002100 */
[----:B------:R-:W0:Y:S01]  /*0020*/  LDC.64 R2, c[0x0][0x380] ;  /* 0x0000e000ff027b82 */ /* 0x000e220000000a00 */
[----:B------:R-:W1:Y:S01]  /*0030*/  LDCU.64 UR4, c[0x0][0x358] ;  /* 0x00006b00ff0477ac */ /* 0x000e620008000a00 */
[----:B------:R-:W2:Y:S06]  /*0040*/  LDCU UR6, c[0x0][0x390] ;  /* 0x00007200ff0677ac */ /* 0x000eac0008000800 */
[----:B------:R-:W3:Y:S01]  /*0050*/  LDC.64 R4, c[0x0][0x388] ;  /* 0x0000e200ff047b82 */ /* 0x000ee20000000a00 */
[----:B0-----:R-:W-:-:S06]  /*0060*/  IMAD.WIDE.U32 R2, R7, 0x4, R2 ;  /* 0x0000000407027825 */ /* 0x001fcc00078e0002 */
[----:B-1----:R-:W4:Y:S01]  /*0070*/  LDG.E R3, desc[UR4][R2.64] ;  /* 0x0000000402037981 */ /* 0x002f22000c1e1900 */
[----:B--2---:R-:W-:Y:S01]  /*0080*/  I2FP.F32.S32 R0, UR6 ;  /* 0x0000000600007c45 */ /* 0x004fe20008201400 */
[----:B---3--:R-:W-:-:S04]  /*0090*/  IMAD.WIDE.U32 R4, R7, 0x4, R4 ;  /* 0x0000000407047825 */ /* 0x008fc800078e0004 */
[----:B------:R-:W-:-:S06]  /*00a0*/  FMUL R0, R0, 0.5 ;  /* 0x3f00000000007820 */ /* 0x000fcc0000400000 */
[----:B------:R-:W0:Y:S02]  /*00b0*/  F2I.U32.CEIL.NTZ R0, R0 ;  /* 0x0000000000007305 */ /* 0x000e24000020b000 */
[----:B0-----:R-:W-:Y:S01]  /*00c0*/  ISETP.GE.AND P0, PT, R0, 0x1, PT ;  /* 0x000000010000780c */ /* 0x001fe20003f06270 */
[----:B----4-:R0:W-:-:S12]  /*00d0*/  STG.E desc[UR4][R4.64], R3 ;  /* 0x0000000304007986 */ /* 0x0101d8000c101904 */
[----:B------:R-:W-:Y:S05]  /*00e0*/  @!P0 EXIT ;  /* 0x000000000000894d */ /* 0x000fea0003800000 */
.L_x_15:
        /* <DEDUP_REMOVED lines=8> */
.L_x_16:
        /* <DEDUP_REMOVED lines=9> */
.L_x_188:


//--------------------- .text._Z19kernel_z_0_dontknowPfS_S_S_S_i --------------------------
	.section	.text._Z19kernel_z_0_dontknowPfS_S_S_S_i,"ax",@progbits
	.align	128
        .global         _Z19kernel_z_0_dontknowPfS_S_S_S_i
        .type           _Z19kernel_z_0_dontknowPfS_S_S_S_i,@function
        .size           _Z19kernel_z_0_dontknowPfS_S_S_S_i,(.L_x_173 - _Z19kernel_z_0_dontknowPfS_S_S_S_i)
        .other          _Z19kernel_z_0_dontknowPfS_S_S_S_i,@"STO_CUDA_ENTRY STV_DEFAULT"
_Z19kernel_z_0_dontknowPfS_S_S_S_i:
.text._Z19kernel_z_0_dontknowPfS_S_S_S_i:
[----:B------:R-:W-:Y:S01]  /*0000*/  LDC R1, c[0x0][0x37c] ;  /* 0x0000df00ff017b82 */ /* 0x000fe20000000800 */
[----:B------:R-:W0:Y:S01]  /*0010*/  S2R R2, SR_TID.X ;  /* 0x0000000000027919 */ /* 0x000e220000002100 */
[----:B------:R-:W0:Y:S02]  /*0020*/  LDCU UR4, c[0x0][0x3a8] ;  /* 0x00007500ff0477ac */ /* 0x000e240008000800 */
[----:B0-----:R-:W-:-:S13]  /*0030*/  ISETP.GE.AND P0, PT, R2, UR4, PT ;  /* 0x0000000402007c0c */ /* 0x001fda000bf06270 */
[----:B------:R-:W-:Y:S05]  /*0040*/  @P0 EXIT ;  /* 0x000000000000094d */ /* 0x000fea0003800000 */
[----:B------:R-:W0:Y:S01]  /*0050*/  LDC.64 R4, c[0x0][0x3a0] ;  /* 0x0000e800ff047b82 */ /* 0x000e220000000a00 */
[----:B------:R-:W1:Y:S07]  /*0060*/  LDCU.64 UR4, c[0x0][0x358] ;  /* 0x00006b00ff0477ac */ /* 0x000e6e0008000a00 */
[----:B------:R-:W2:Y:S08]  /*0070*/  LDC.64 R8, c[0x0][0x398] ;  /* 0x0000e600ff087b82 */ /* 0x000eb00000000a00 */
[----:B------:R-:W3:Y:S01]  /*0080*/  LDC.64 R6, c[0x0][0x390] ;  /* 0x0000e400ff067b82 */ /* 0x000ee20000000a00 */
[----:B0-----:R-:W-:-:S05]  /*0090*/  IMAD.WIDE.U32 R4, R2, 0x4, R4 ;  /* 0x0000000402047825 */ /* 0x001fca00078e0004 */
[----:B-1----:R-:W4:Y:S01]  /*00a0*/  LDG.E R3, desc[UR4][R4.64] ;  /* 0x0000000404037981 */ /* 0x002f22000c1e1900 */
[----:B--2---:R-:W-:-:S06]  /*00b0*/  IMAD.WIDE.U32 R8, R2, 0x4, R8 ;  /* 0x0000000402087825 */ /* 0x004fcc00078e0008 */
[----:B------:R-:W2:Y:S01]  /*00c0*/  LDG.E R9, desc[UR4][R8.64] ;  /* 0x0000000408097981 */ /* 0x000ea2000c1e1900 */
[----:B---3--:R-:W-:-:S05]  /*00d0*/  IMAD.WIDE.U32 R6, R2, 0x4, R6 ;  /* 0x0000000402067825 */ /* 0x008fca00078e0006 */
[----:B------:R-:W2:Y:S01]  /*00e0*/  LDG.E R0, desc[UR4][R6.64] ;  /* 0x0000000406007981 */ /* 0x000ea2000c1e1900 */
[----:B------:R-:W-:Y:S01]  /*00f0*/  BSSY.RECONVERGENT B0, `(.L_x_17) ;  /* 0x000000d000007945 */ /* 0x000fe20003800200 */
[----:B----4-:R-:W0:Y:S01]  /*0100*/  MUFU.RCP R10, R3 ;  /* 0x00000003000a7308 */ /* 0x010e220000001000 */
[----:B--2---:R-:W-:Y:S01]  /*0110*/  FMUL R0, R0, R9 ;  /* 0x0000000900007220 */ /* 0x004fe20000400000 */
[----:B0-----:R-:W-:-:S06]  /*0120*/  FFMA R11, -R3, R10, 1 ;  /* 0x3f800000030b7423 */ /* 0x001fcc000000010a */
[----:B------:R-:W0:Y:S01]  /*0130*/  FCHK P0, R0, R3 ;  /* 0x0000000300007302 */ /* 0x000e220000000000 */
[----:B------:R-:W-:-:S04]  /*0140*/  FFMA R11, R10, R11, R10 ;  /* 0x0000000b0a0b7223 */ /* 0x000fc8000000000a */
[----:B------:R-:W-:-:S04]  /*0150*/  FFMA R10, R0, R11, RZ ;  /* 0x0000000b000a7223 */ /* 0x000fc800000000ff */
[----:B------:R-:W-:-:S04]  /*0160*/  FFMA R12, -R3, R10, R0 ;  /* 0x0000000a030c7223 */ /* 0x000fc80000000100 */
[----:B------:R-:W-:Y:S01]  /*0170*/  FFMA R11, R11, R12, R10 ;  /* 0x0000000c0b0b7223 */ /* 0x000fe2000000000a */
[----:B0-----:R-:W-:Y:S06]  /*0180*/  @!P0 BRA `(.L_x_18) ;  /* 0x00000000000c8947 */ /* 0x001fec0003800000 */
[----:B------:R-:W-:-:S07]  /*0190*/  MOV R8, 0x1b0 ;  /* 0x000001b000087802 */ /* 0x000fce0000000f00 */
[----:B------:R-:W-:Y:S05]  /*01a0*/  CALL.REL.NOINC `($__internal_0_$__cuda_sm3x_div_rn_noftz_f32_slowpath) ;  /* 0x0000000000607944 */ /* 0x000fea0003c00000 */
[----:B------:R-:W-:-:S07]  /*01b0*/  IMAD.MOV.U32 R11, RZ, RZ, R0 ;  /* 0x000000ffff0b7224 */ /* 0x000fce00078e0000 */
.L_x_18:
[----:B------:R-:W-:Y:S05]  /*01c0*/  BSYNC.RECONVERGENT B0 ;  /* 0x0000000000007941 */ /* 0x000fea0003800200 */
.L_x_17:
[----:B------:R-:W0:Y:S02]  /*01d0*/  LDC.64 R8, c[0x0][0x380] ;  /* 0x0000e000ff087b82 */ /* 0x000e240000000a00 */
[----:B0-----:R-:W-:-:S05]  /*01e0*/  IMAD.WIDE.U32 R8, R2, 0x4, R8 ;  /* 0x0000000402087825 */ /* 0x001fca00078e0008 */
[----:B------:R0:W-:Y:S04]  /*01f0*/  STG.E desc[UR4][R8.64], R11 ;  /* 0x0000000b08007986 */ /* 0x0001e8000c101904 */
[----:B------:R-:W2:Y:S04]  /*0200*/  LDG.E R3, desc[UR4][R4.64] ;  /* 0x0000000404037981 */ /* 0x000ea8000c1e1900 */
[----:B------:R-:W3:Y:S01]  /*0210*/  LDG.E R0, desc[UR4][R6.64] ;  /* 0x0000000406007981 */ /* 0x000ee2000c1e1900 */
[----:B------:R-:W-:Y:S01]  /*0220*/  BSSY.RECONVERGENT B0, `(.L_x_19) ;  /* 0x000000c000007945 */ /* 0x000fe20003800200 */
[----:B--2---:R-:W1:Y:S08]  /*0230*/  MUFU.RCP R10, R3 ;  /* 0x00000003000a7308 */ /* 0x004e700000001000 */
[----:B---3--:R-:W2:Y:S01]  /*0240*/  FCHK P0, R0, R3 ;  /* 0x0000000300007302 */ /* 0x008ea20000000000 */
[----:B-1----:R-:W-:-:S04]  /*0250*/  FFMA R13, -R3, R10, 1 ;  /* 0x3f800000030d7423 */ /* 0x002fc8000000010a */
[----:B------:R-:W-:-:S04]  /*0260*/  FFMA R13, R10, R13, R10 ;  /* 0x0000000d0a0d7223 */ /* 0x000fc8000000000a */
[----:B------:R-:W-:-:S04]  /*0270*/  FFMA R10, R0, R13, RZ ;  /* 0x0000000d000a7223 */ /* 0x000fc800000000ff */
[----:B------:R-:W-:-:S04]  /*0280*/  FFMA R12, -R3, R10, R0 ;  /* 0x0000000a030c7223 */ /* 0x000fc80000000100 */
[----:B------:R-:W-:Y:S01]  /*0290*/  FFMA R13, R13, R12, R10 ;  /* 0x0000000c0d0d7223 */ /* 0x000fe2000000000a */
[----:B0-2---:R-:W-:Y:S06]  /*02a0*/  @!P0 BRA `(.L_x_20) ;  /* 0x00000000000c8947 */ /* 0x005fec0003800000 */
[----:B------:R-:W-:-:S07]  /*02b0*/  MOV R8, 0x2d0 ;  /* 0x000002d000087802 */ /* 0x000fce0000000f00 */
[----:B------:R-:W-:Y:S05]  /*02c0*/  CALL.REL.NOINC `($__internal_0_$__cuda_sm3x_div_rn_noftz_f32_slowpath) ;  /* 0x0000000000187944 */ /* 0x000fea0003c00000 */
[----:B------:R-:W-:-:S07]  /*02d0*/  IMAD.MOV.U32 R13, RZ, RZ, R0 ;  /* 0x000000ffff0d7224 */ /* 0x000fce00078e0000 */
.L_x_20:
[----:B------:R-:W-:Y:S05]  /*02e0*/  BSYNC.RECONVERGENT B0 ;  /* 0x0000000000007941 */ /* 0x000fea0003800200 */
.L_x_19:
[----:B------:R-:W0:Y:S02]  /*02f0*/  LDC.64 R4, c[0x0][0x388] ;  /* 0x0000e200ff047b82 */ /* 0x000e240000000a00 */
[----:B0-----:R-:W-:-:S05]  /*0300*/  IMAD.WIDE.U32 R2, R2, 0x4, R4 ;  /* 0x0000000402027825 */ /* 0x001fca00078e0004 */
[----:B------:R-:W-:Y:S01]  /*0310*/  STG.E desc[UR4][R2.64], R13 ;  /* 0x0000000d02007986 */ /* 0x000fe2000c101904 */
[----:B------:R-:W-:Y:S05]  /*0320*/  EXIT ;  /* 0x000000000000794d */ /* 0x000fea0003800000 */
        .weak           $__internal_0_$__cuda_sm3x_div_rn_noftz_f32_slowpath
        .type           $__internal_0_$__cuda_sm3x_div_rn_noftz_f32_slowpath,@function
        .size           $__internal_0_$__cuda_sm3x_div_rn_noftz_f32_slowpath,(.L_x_173 - $__internal_0_$__cuda_sm3x_div_rn_noftz_f32_slowpath)
$__internal_0_$__cuda_sm3x_div_rn_noftz_f32_slowpath:
[----:B------:R-:W-:Y:S01]  /*0330*/  SHF.R.U32.HI R10, RZ, 0x17, R3 ;  /* 0x00000017ff0a7819 */ /* 0x000fe20000011603 */
[----:B------:R-:W-:Y:S01]  /*0340*/  BSSY.RECONVERGENT B1, `(.L_x_21) ;  /* 0x0000062000017945 */ /* 0x000fe20003800200 */
[----:B------:R-:W-:Y:S02]  /*0350*/  SHF.R.U32.HI R9, RZ, 0x17, R0 ;  /* 0x00000017ff097819 */ /* 0x000fe40000011600 */
[----:B------:R-:W-:Y:S02]  /*0360*/  LOP3.LUT R14, R10, 0xff, RZ, 0xc0, !PT ;  /* 0x000000ff0a0e7812 */ /* 0x000fe400078ec0ff */
[----:B------:R-:W-:-:S03]  /*0370*/  LOP3.LUT R12, R9, 0xff, RZ, 0xc0, !PT ;  /* 0x000000ff090c7812 */ /* 0x000fc600078ec0ff */
[----:B------:R-:W-:Y:S02]  /*0380*/  VIADD R11, R14, 0xffffffff ;  /* 0xffffffff0e0b7836 */ /* 0x000fe40000000000 */
[----:B------:R-:W-:-:S03]  /*0390*/  VIADD R10, R12, 0xffffffff ;  /* 0xffffffff0c0a7836 */ /* 0x000fc60000000000 */
[----:B------:R-:W-:-:S04]  /*03a0*/  ISETP.GT.U32.AND P0, PT, R11, 0xfd, PT ;  /* 0x000000fd0b00780c */ /* 0x000fc80003f04070 */
[----:B------:R-:W-:-:S13]  /*03b0*/  ISETP.GT.U32.OR P0, PT, R10, 0xfd, P0 ;  /* 0x000000fd0a00780c */ /* 0x000fda0000704470 */
[----:B------:R-:W-:Y:S01]  /*03c0*/  @!P0 IMAD.MOV.U32 R9, RZ, RZ, RZ ;  /* 0x000000ffff098224 */ /* 0x000fe200078e00ff */
[----:B------:R-:W-:Y:S06]  /*03d0*/  @!P0 BRA `(.L_x_22) ;  /* 0x00000000005c8947 */ /* 0x000fec0003800000 */
[----:B------:R-:W-:Y:S02]  /*03e0*/  FSETP.GTU.FTZ.AND P0, PT, |R0|, +INF , PT ;  /* 0x7f8000000000780b */ /* 0x000fe40003f1c200 */
[----:B------:R-:W-:-:S04]  /*03f0*/  FSETP.GTU.FTZ.AND P1, PT, |R3|, +INF , PT ;  /* 0x7f8000000300780b */ /* 0x000fc80003f3c200 */
[----:B------:R-:W-:-:S13]  /*0400*/  PLOP3.LUT P0, PT, P0, P1, PT, 0xf8, 0x8f ;  /* 0x00000000008f781c */ /* 0x000fda0000703f70 */
[----:B------:R-:W-:Y:S05]  /*0410*/  @P0 BRA `(.L_x_23) ;  /* 0x00000004004c0947 */ /* 0x000fea0003800000 */
[----:B------:R-:W-:-:S13]  /*0420*/  LOP3.LUT P0, RZ, R3, 0x7fffffff, R0, 0xc8, !PT ;  /* 0x7fffffff03ff7812 */ /* 0x000fda000780c800 */
[----:B------:R-:W-:Y:S05]  /*0430*/  @!P0 BRA `(.L_x_24) ;  /* 0x00000004003c8947 */ /* 0x000fea0003800000 */
[C---:B------:R-:W-:Y:S02]  /*0440*/  FSETP.NEU.FTZ.AND P2, PT, |R0|.reuse, +INF , PT ;  /* 0x7f8000000000780b */ /* 0x040fe40003f5d200 */
[----:B------:R-:W-:Y:S02]  /*0450*/  FSETP.NEU.FTZ.AND P1, PT, |R3|, +INF , PT ;  /* 0x7f8000000300780b */ /* 0x000fe40003f3d200 */
[----:B------:R-:W-:-:S11]  /*0460*/  FSETP.NEU.FTZ.AND P0, PT, |R0|, +INF , PT ;  /* 0x7f8000000000780b */ /* 0x000fd60003f1d200 */
[----:B------:R-:W-:Y:S05]  /*0470*/  @!P1 BRA !P2, `(.L_x_24) ;  /* 0x00000004002c9947 */ /* 0x000fea0005000000 */
[----:B------:R-:W-:-:S04]  /*0480*/  LOP3.LUT P2, RZ, R0, 0x7fffffff, RZ, 0xc0, !PT ;  /* 0x7fffffff00ff7812 */ /* 0x000fc8000784c0ff */
[----:B------:R-:W-:-:S13]  /*0490*/  PLOP3.LUT P1, PT, P1, P2, PT, 0x2f, 0xf2 ;  /* 0x0000000000f2781c */ /* 0x000fda0000f24577 */
[----:B------:R-:W-:Y:S05]  /*04a0*/  @P1 BRA `(.L_x_25) ;  /* 0x0000000400181947 */ /* 0x000fea0003800000 */
[----:B------:R-:W-:-:S04]  /*04b0*/  LOP3.LUT P1, RZ, R3, 0x7fffffff, RZ, 0xc0, !PT ;  /* 0x7fffffff03ff7812 */ /* 0x000fc8000782c0ff */
[----:B------:R-:W-:-:S13]  /*04c0*/  PLOP3.LUT P0, PT, P0, P1, PT, 0x2f, 0xf2 ;  /* 0x0000000000f2781c */ /* 0x000fda0000702577 */
[----:B------:R-:W-:Y:S05]  /*04d0*/  @P0 BRA `(.L_x_26) ;  /* 0x0000000400000947 */ /* 0x000fea0003800000 */
[----:B------:R-:W-:Y:S02]  /*04e0*/  ISETP.GE.AND P0, PT, R10, RZ, PT ;  /* 0x000000ff0a00720c */ /* 0x000fe40003f06270 */
[----:B------:R-:W-:-:S11]  /*04f0*/  ISETP.GE.AND P1, PT, R11, RZ, PT ;  /* 0x000000ff0b00720c */ /* 0x000fd60003f26270 */
[----:B------:R-:W-:Y:S02]  /*0500*/  @P0 IMAD.MOV.U32 R9, RZ, RZ, RZ ;  /* 0x000000ffff090224 */ /* 0x000fe400078e00ff */
[----:B------:R-:W-:Y:S01]  /*0510*/  @!P0 FFMA R0, R0, 1.84467440737095516160e+19, RZ ;  /* 0x5f80000000008823 */ /* 0x000fe200000000ff */
[----:B------:R-:W-:Y:S02]  /*0520*/  @!P0 IMAD.MOV.U32 R9, RZ, RZ, -0x40 ;  /* 0xffffffc0ff098424 */ /* 0x000fe400078e00ff */
[----:B------:R-:W-:Y:S02]  /*0530*/  @!P1 FFMA R3, R3, 1.84467440737095516160e+19, RZ ;  /* 0x5f80000003039823 */ /* 0x000fe400000000ff */
[----:B------:R-:W-:-:S07]  /*0540*/  @!P1 VIADD R9, R9, 0x40 ;  /* 0x0000004009099836 */ /* 0x000fce0000000000 */
.L_x_22:
[----:B------:R-:W-:Y:S01]  /*0550*/  LEA R10, R14, 0xc0800000, 0x17 ;  /* 0xc08000000e0a7811 */ /* 0x000fe200078eb8ff */
[----:B------:R-:W-:Y:S04]  /*0560*/  BSSY.RECONVERGENT B2, `(.L_x_27) ;  /* 0x0000036000027945 */ /* 0x000fe80003800200 */
[----:B------:R-:W-:Y:S02]  /*0570*/  IMAD.IADD R10, R3, 0x1, -R10 ;  /* 0x00000001030a7824 */ /* 0x000fe400078e0a0a */
[----:B------:R-:W-:Y:S02]  /*0580*/  VIADD R3, R12, 0xffffff81 ;  /* 0xffffff810c037836 */ /* 0x000fe40000000000 */
[----:B------:R0:W1:Y:S01]  /*0590*/  MUFU.RCP R11, R10 ;  /* 0x0000000a000b7308 */ /* 0x0000620000001000 */
[----:B------:R-:W-:Y:S01]  /*05a0*/  FADD.FTZ R13, -R10, -RZ ;  /* 0x800000ff0a0d7221 */ /* 0x000fe20000010100 */
[C---:B------:R-:W-:Y:S01]  /*05b0*/  IMAD R0, R3.reuse, -0x800000, R0 ;  /* 0xff80000003007824 */ /* 0x040fe200078e0200 */
[----:B0-----:R-:W-:-:S05]  /*05c0*/  IADD3 R10, PT, PT, R3, 0x7f, -R14 ;  /* 0x0000007f030a7810 */ /* 0x001fca0007ffe80e */
[----:B------:R-:W-:Y:S02]  /*05d0*/  IMAD.IADD R10, R10, 0x1, R9 ;  /* 0x000000010a0a7824 */ /* 0x000fe400078e0209 */
[----:B-1----:R-:W-:-:S04]  /*05e0*/  FFMA R12, R11, R13, 1 ;  /* 0x3f8000000b0c7423 */ /* 0x002fc8000000000d */
[----:B------:R-:W-:-:S04]  /*05f0*/  FFMA R16, R11, R12, R11 ;  /* 0x0000000c0b107223 */ /* 0x000fc8000000000b */
[----:B------:R-:W-:-:S04]  /*0600*/  FFMA R11, R0, R16, RZ ;  /* 0x00000010000b7223 */ /* 0x000fc800000000ff */
[----:B------:R-:W-:-:S04]  /*0610*/  FFMA R12, R13, R11, R0 ;  /* 0x0000000b0d0c7223 */ /* 0x000fc80000000000 */
[----:B------:R-:W-:-:S04]  /*0620*/  FFMA R11, R16, R12, R11 ;  /* 0x0000000c100b7223 */ /* 0x000fc8000000000b */
[----:B------:R-:W-:-:S04]  /*0630*/  FFMA R12, R13, R11, R0 ;  /* 0x0000000b0d0c7223 */ /* 0x000fc80000000000 */
[----:B------:R-:W-:-:S05]  /*0640*/  FFMA R0, R16, R12, R11 ;  /* 0x0000000c10007223 */ /* 0x000fca000000000b */
[----:B------:R-:W-:-:S04]  /*0650*/  SHF.R.U32.HI R3, RZ, 0x17, R0 ;  /* 0x00000017ff037819 */ /* 0x000fc80000011600 */
[----:B------:R-:W-:-:S05]  /*0660*/  LOP3.LUT R3, R3, 0xff, RZ, 0xc0, !PT ;  /* 0x000000ff03037812 */ /* 0x000fca00078ec0ff */
[----:B------:R-:W-:-:S04]  /*0670*/  IMAD.IADD R13, R3, 0x1, R10 ;  /* 0x00000001030d7824 */ /* 0x000fc800078e020a */
[----:B------:R-:W-:-:S05]  /*0680*/  VIADD R3, R13, 0xffffffff ;  /* 0xffffffff0d037836 */ /* 0x000fca0000000000 */
[----:B------:R-:W-:-:S13]  /*0690*/  ISETP.GE.U32.AND P0, PT, R3, 0xfe, PT ;  /* 0x000000fe0300780c */ /* 0x000fda0003f06070 */
[----:B------:R-:W-:Y:S05]  /*06a0*/  @!P0 BRA `(.L_x_28) ;  /* 0x0000000000808947 */ /* 0x000fea0003800000 */
[----:B------:R-:W-:-:S13]  /*06b0*/  ISETP.GT.AND P0, PT, R13, 0xfe, PT ;  /* 0x000000fe0d00780c */ /* 0x000fda0003f04270 */
[----:B------:R-:W-:Y:S05]  /*06c0*/  @P0 BRA `(.L_x_29) ;  /* 0x00000000006c0947 */ /* 0x000fea0003800000 */
[----:B------:R-:W-:-:S13]  /*06d0*/  ISETP.GE.AND P0, PT, R13, 0x1, PT ;  /* 0x000000010d00780c */ /* 0x000fda0003f06270 */
[----:B------:R-:W-:Y:S05]  /*06e0*/  @P0 BRA `(.L_x_30) ;  /* 0x0000000000740947 */ /* 0x000fea0003800000 */
[----:B------:R-:W-:Y:S02]  /*06f0*/  ISETP.GE.AND P0, PT, R13, -0x18, PT ;  /* 0xffffffe80d00780c */ /* 0x000fe40003f06270 */
[----:B------:R-:W-:-:S11]  /*0700*/  LOP3.LUT R0, R0, 0x80000000, RZ, 0xc0, !PT ;  /* 0x8000000000007812 */ /* 0x000fd600078ec0ff */
[----:B------:R-:W-:Y:S05]  /*0710*/  @!P0 BRA `(.L_x_30) ;  /* 0x0000000000688947 */ /* 0x000fea0003800000 */
[CCC-:B------:R-:W-:Y:S01]  /*0720*/  FFMA.RZ R3, R16.reuse, R12.reuse, R11.reuse ;  /* 0x0000000c10037223 */ /* 0x1c0fe2000000c00b */
[CCC-:B------:R-:W-:Y:S01]  /*0730*/  FFMA.RM R10, R16.reuse, R12.reuse, R11.reuse ;  /* 0x0000000c100a7223 */ /* 0x1c0fe2000000400b */
[C---:B------:R-:W-:Y:S02]  /*0740*/  ISETP.NE.AND P2, PT, R13.reuse, RZ, PT ;  /* 0x000000ff0d00720c */ /* 0x040fe40003f45270 */
[----:B------:R-:W-:Y:S02]  /*0750*/  ISETP.NE.AND P1, PT, R13, RZ, PT ;  /* 0x000000ff0d00720c */ /* 0x000fe40003f25270 */
[----:B------:R-:W-:Y:S01]  /*0760*/  LOP3.LUT R9, R3, 0x7fffff, RZ, 0xc0, !PT ;  /* 0x007fffff03097812 */ /* 0x000fe200078ec0ff */
[----:B------:R-:W-:Y:S01]  /*0770*/  FFMA.RP R3, R16, R12, R11 ;  /* 0x0000000c10037223 */ /* 0x000fe2000000800b */
[----:B------:R-:W-:Y:S02]  /*0780*/  VIADD R12, R13, 0x20 ;  /* 0x000000200d0c7836 */ /* 0x000fe40000000000 */
[----:B------:R-:W-:Y:S01]  /*0790*/  LOP3.LUT R9, R9, 0x800000, RZ, 0xfc, !PT ;  /* 0x0080000009097812 */ /* 0x000fe200078efcff */
[----:B------:R-:W-:Y:S01]  /*07a0*/  IMAD.MOV R11, RZ, RZ, -R13 ;  /* 0x000000ffff0b7224 */ /* 0x000fe200078e0a0d */
[----:B------:R-:W-:-:S02]  /*07b0*/  FSETP.NEU.FTZ.AND P0, PT, R3, R10, PT ;  /* 0x0000000a0300720b */ /* 0x000fc40003f1d000 */
[----:B------:R-:W-:Y:S02]  /*07c0*/  SHF.L.U32 R12, R9, R12, RZ ;  /* 0x0000000c090c7219 */ /* 0x000fe400000006ff */
[----:B------:R-:W-:Y:S02]  /*07d0*/  SEL R10, R11, RZ, P2 ;  /* 0x000000ff0b0a7207 */ /* 0x000fe40001000000 */
[----:B------:R-:W-:Y:S02]  /*07e0*/  ISETP.NE.AND P1, PT, R12, RZ, P1 ;  /* 0x000000ff0c00720c */ /* 0x000fe40000f25270 */
[----:B------:R-:W-:Y:S02]  /*07f0*/  SHF.R.U32.HI R10, RZ, R10, R9 ;  /* 0x0000000aff0a7219 */ /* 0x000fe40000011609 */
[----:B------:R-:W-:Y:S02]  /*0800*/  PLOP3.LUT P0, PT, P0, P1, PT, 0xf8, 0x8f ;  /* 0x00000000008f781c */ /* 0x000fe40000703f70 */
[----:B------:R-:W-:-:S02]  /*0810*/  SHF.R.U32.HI R12, RZ, 0x1, R10 ;  /* 0x00000001ff0c7819 */ /* 0x000fc4000001160a */
[----:B------:R-:W-:-:S04]  /*0820*/  SEL R3, RZ, 0x1, !P0 ;  /* 0x00000001ff037807 */ /* 0x000fc80004000000 */
[----:B------:R-:W-:-:S04]  /*0830*/  LOP3.LUT R3, R3, 0x1, R12, 0xf8, !PT ;  /* 0x0000000103037812 */ /* 0x000fc800078ef80c */
[----:B------:R-:W-:-:S05]  /*0840*/  LOP3.LUT R3, R3, R10, RZ, 0xc0, !PT ;  /* 0x0000000a03037212 */ /* 0x000fca00078ec0ff */
[----:B------:R-:W-:-:S05]  /*0850*/  IMAD.IADD R3, R12, 0x1, R3 ;  /* 0x000000010c037824 */ /* 0x000fca00078e0203 */
[----:B------:R-:W-:Y:S01]  /*0860*/  LOP3.LUT R0, R3, R0, RZ, 0xfc, !PT ;  /* 0x0000000003007212 */ /* 0x000fe200078efcff */
[----:B------:R-:W-:Y:S06]  /*0870*/  BRA `(.L_x_30) ;  /* 0x0000000000107947 */ /* 0x000fec0003800000 */
.L_x_29:
[----:B------:R-:W-:-:S04]  /*0880*/  LOP3.LUT R0, R0, 0x80000000, RZ, 0xc0, !PT ;  /* 0x8000000000007812 */ /* 0x000fc800078ec0ff */
[----:B------:R-:W-:Y:S01]  /*0890*/  LOP3.LUT R0, R0, 0x7f800000, RZ, 0xfc, !PT ;  /* 0x7f80000000007812 */ /* 0x000fe200078efcff */
[----:B------:R-:W-:Y:S06]  /*08a0*/  BRA `(.L_x_30) ;  /* 0x0000000000047947 */ /* 0x000fec0003800000 */
.L_x_28:
[----:B------:R-:W-:-:S07]  /*08b0*/  IMAD R0, R10, 0x800000, R0 ;  /* 0x008000000a007824 */ /* 0x000fce00078e0200 */
.L_x_30:
[----:B------:R-:W-:Y:S05]  /*08c0*/  BSYNC.RECONVERGENT B2 ;  /* 0x0000000000027941 */ /* 0x000fea0003800200 */
.L_x_27:
[----:B------:R-:W-:Y:S05]  /*08d0*/  BRA `(.L_x_31) ;  /* 0x0000000000207947 */ /* 0x000fea0003800000 */
.L_x_26:
[----:B------:R-:W-:-:S04]  /*08e0*/  LOP3.LUT R0, R3, 0x80000000, R0, 0x48, !PT ;  /* 0x8000000003007812 */ /* 0x000fc800078e4800 */
[----:B------:R-:W-:Y:S01]  /*08f0*/  LOP3.LUT R0, R0, 0x7f800000, RZ, 0xfc, !PT ;  /* 0x7f80000000007812 */ /* 0x000fe200078efcff */
[----:B------:R-:W-:Y:S06]  /*0900*/  BRA `(.L_x_31) ;  /* 0x0000000000147947 */ /* 0x000fec0003800000 */
.L_x_25:
[----:B------:R-:W-:Y:S01]  /*0910*/  LOP3.LUT R0, R3, 0x80000000, R0, 0x48, !PT ;  /* 0x8000000003007812 */ /* 0x000fe200078e4800 */
[----:B------:R-:W-:Y:S06]  /*0920*/  BRA `(.L_x_31) ;  /* 0x00000000000c7947 */ /* 0x000fec0003800000 */
.L_x_24:
[----:B------:R-:W0:Y:S01]  /*0930*/  MUFU.RSQ R0, -QNAN ;  /* 0xffc0000000007908 */ /* 0x000e220000001400 */
[----:B------:R-:W-:Y:S05]  /*0940*/  BRA `(.L_x_31) ;  /* 0x0000000000047947 */ /* 0x000fea0003800000 */
.L_x_23:
[----:B------:R-:W-:-:S07]  /*0950*/  FADD.FTZ R0, R0, R3 ;  /* 0x0000000300007221 */ /* 0x000fce0000010000 */
.L_x_31:
[----:B------:R-:W-:Y:S05]  /*0960*/  BSYNC.RECONVERGENT B1 ;  /* 0x0000000000017941 */ /* 0x000fea0003800200 */
.L_x_21:
[----:B------:R-:W-:-:S04]  /*0970*/  IMAD.MOV.U32 R9, RZ, RZ, 0x0 ;  /* 0x00000000ff097424 */ /* 0x000fc800078e00ff */
[----:B0-----:R-:W-:Y:S05]  /*0980*/  RET.REL.NODEC R8 `(_Z19kernel_z_0_dontknowPfS_S_S_S_i) ;  /* 0xfffffff4089c7950 */ /* 0x001fea0003c3ffff */
.L_x_32:
        /* <DEDUP_REMOVED lines=15> */
.L_x_173:


//--------------------- .text._Z11kernel_z_ikPfS_S_ii --------------------------
	.section	.text._Z11kernel_z_ikPfS_S_ii,"ax",@progbits
	.align	128
        .global         _Z11kernel_z_ikPfS_S_ii
        .type           _Z11kernel_z_ikPfS_S_ii,@function
        .size           _Z11kernel_z_ikPfS_S_ii,(.L_x_174 - _Z11kernel_z_ikPfS_S_ii)
        .other          _Z11kernel_z_ikPfS_S_ii,@"STO_CUDA_ENTRY STV_DEFAULT"
_Z11kernel_z_ikPfS_S_ii:
.text._Z11kernel_z_ikPfS_S_ii:
[----:B------:R-:W-:Y:S01]  /*0000*/  LDC R1, c[0x0][0x37c] ;  /* 0x0000df00ff017b82 */ /* 0x000fe20000000800 */
[----:B------:R-:W0:Y:S07]  /*0010*/  S2R R2, SR_TID.X ;  /* 0x0000000000027919 */ /* 0x000e2e0000002100 */
[----:B------:R-:W1:Y:S01]  /*0020*/  S2UR UR6, SR_CTAID.X ;  /* 0x00000000000679c3 */ /* 0x000e620000002500 */
[----:B------:R-:W2:Y:S07]  /*0030*/  LDCU.64 UR4, c[0x0][0x398] ;  /* 0x00007300ff0477ac */ /* 0x000eae0008000a00 */
[----:B------:R-:W1:Y:S01]  /*0040*/  LDC R3, c[0x0][0x360] ;  /* 0x0000d800ff037b82 */ /* 0x000e620000000800 */
[----:B--2---:R-:W-:Y:S01]  /*0050*/  UIMAD UR4, UR5, UR4, URZ ;  /* 0x00000004050472a4 */ /* 0x004fe2000f8e02ff */
[----:B-1----:R-:W-:-:S04]  /*0060*/  IMAD R3, R3, UR6, RZ ;  /* 0x0000000603037c24 */ /* 0x002fc8000f8e02ff */
[----:B0-----:R-:W-:-:S05]  /*0070*/  IMAD.IADD R2, R3, 0x1, R2 ;  /* 0x0000000103027824 */ /* 0x001fca00078e0202 */
[----:B------:R-:W-:-:S13]  /*0080*/  ISETP.GE.AND P0, PT, R2, UR4, PT ;  /* 0x0000000402007c0c */ /* 0x000fda000bf06270 */
[----:B------:R-:W-:Y:S05]  /*0090*/  @P0 EXIT ;  /* 0x000000000000094d */ /* 0x000fea0003800000 */
[----:B------:R-:W0:Y:S01]  /*00a0*/  LDC.64 R6, c[0x0][0x390] ;  /* 0x0000e400ff067b82 */ /* 0x000e220000000a00 */
[----:B------:R-:W1:Y:S07]  /*00b0*/  LDCU.64 UR4, c[0x0][0x358] ;  /* 0x00006b00ff0477ac */ /* 0x000e6e0008000a00 */
[----:B------:R-:W2:Y:S01]  /*00c0*/  LDC.64 R4, c[0x0][0x388] ;  /* 0x0000e200ff047b82 */ /* 0x000ea20000000a00 */
[----:B0-----:R-:W-:-:S05]  /*00d0*/  IMAD.WIDE R6, R3, 0x4, R6 ;  /* 0x0000000403067825 */ /* 0x001fca00078e0206 */
[----:B-1----:R-:W3:Y:S01]  /*00e0*/  LDG.E R3, desc[UR4][R6.64] ;  /* 0x0000000406037981 */ /* 0x002ee2000c1e1900 */
[----:B--2---:R-:W-:-:S05]  /*00f0*/  IMAD.WIDE R4, R2, 0x4, R4 ;  /* 0x0000000402047825 */ /* 0x004fca00078e0204 */
[----:B------:R-:W2:Y:S01]  /*0100*/  LDG.E R0, desc[UR4][R4.64] ;  /* 0x0000000404007981 */ /* 0x000ea2000c1e1900 */
[----:B------:R-:W-:Y:S01]  /*0110*/  BSSY.RECONVERGENT B0, `(.L_x_33) ;  /* 0x000000c000007945 */ /* 0x000fe20003800200 */
[----:B---3--:R-:W0:Y:S08]  /*0120*/  MUFU.RCP R8, R3 ;  /* 0x0000000300087308 */ /* 0x008e300000001000 */
[----:B--2---:R-:W1:Y:S01]  /*0130*/  FCHK P0, R0, R3 ;  /* 0x0000000300007302 */ /* 0x004e620000000000 */
[----:B0-----:R-:W-:-:S04]  /*0140*/  FFMA R9, -R3, R8, 1 ;  /* 0x3f80000003097423 */ /* 0x001fc80000000108 */
[----:B------:R-:W-:-:S04]  /*0150*/  FFMA R9, R8, R9, R8 ;  /* 0x0000000908097223 */ /* 0x000fc80000000008 */
[----:B------:R-:W-:-:S04]  /*0160*/  FFMA R8, R0, R9, RZ ;  /* 0x0000000900087223 */ /* 0x000fc800000000ff */
[----:B------:R-:W-:-:S04]  /*0170*/  FFMA R10, -R3, R8, R0 ;  /* 0x00000008030a7223 */ /* 0x000fc80000000100 */
[----:B------:R-:W-:Y:S01]  /*0180*/  FFMA R9, R9, R10, R8 ;  /* 0x0000000a09097223 */ /* 0x000fe20000000008 */
[----:B-1----:R-:W-:Y:S06]  /*0190*/  @!P0 BRA `(.L_x_34) ;  /* 0x00000000000c8947 */ /* 0x002fec0003800000 */
[----:B------:R-:W-:-:S07]  /*01a0*/  MOV R4, 0x1c0 ;  /* 0x000001c000047802 */ /* 0x000fce0000000f00 */
[----:B------:R-:W-:Y:S05]  /*01b0*/  CALL.REL.NOINC `($__internal_1_$__cuda_sm3x_div_rn_noftz_f32_slowpath) ;  /* 0x0000000000187944 */ /* 0x000fea0003c00000 */
[----:B------:R-:W-:-:S07]  /*01c0*/  IMAD.MOV.U32 R9, RZ, RZ, R0 ;  /* 0x000000ffff097224 */ /* 0x000fce00078e0000 */
.L_x_34:
[----:B------:R-:W-:Y:S05]  /*01d0*/  BSYNC.RECONVERGENT B0 ;  /* 0x0000000000007941 */ /* 0x000fea0003800200 */
.L_x_33:
[----:B------:R-:W0:Y:S02]  /*01e0*/  LDC.64 R4, c[0x0][0x380] ;  /* 0x0000e000ff047b82 */ /* 0x000e240000000a00 */
[----:B0-----:R-:W-:-:S05]  /*01f0*/  IMAD.WIDE R2, R2, 0x4, R4 ;  /* 0x0000000402027825 */ /* 0x001fca00078e0204 */
[----:B------:R-:W-:Y:S01]  /*0200*/  STG.E desc[UR4][R2.64], R9 ;  /* 0x0000000902007986 */ /* 0x000fe2000c101904 */
[----:B------:R-:W-:Y:S05]  /*0210*/  EXIT ;  /* 0x000000000000794d */ /* 0x000fea0003800000 */
        .weak           $__internal_1_$__cuda_sm3x_div_rn_noftz_f32_slowpath
        .type           $__internal_1_$__cuda_sm3x_div_rn_noftz_f32_slowpath,@function
        .size           $__internal_1_$__cuda_sm3x_div_rn_noftz_f32_slowpath,(.L_x_174 - $__internal_1_$__cuda_sm3x_div_rn_noftz_f32_slowpath)
$__internal_1_$__cuda_sm3x_div_rn_noftz_f32_slowpath:
[--C-:B------:R-:W-:Y:S01]  /*0220*/  SHF.R.U32.HI R6, RZ, 0x17, R3.reuse ;  /* 0x00000017ff067819 */ /* 0x100fe20000011603 */
[----:B------:R-:W-:Y:S01]  /*0230*/  BSSY.RECONVERGENT B1, `(.L_x_35) ;  /* 0x0000064000017945 */ /* 0x000fe20003800200 */
[--C-:B------:R-:W-:Y:S01]  /*0240*/  SHF.R.U32.HI R5, RZ, 0x17, R0.reuse ;  /* 0x00000017ff057819 */ /* 0x100fe20000011600 */
[----:B------:R-:W-:Y:S01]  /*0250*/  IMAD.MOV.U32 R7, RZ, RZ, R0 ;  /* 0x000000ffff077224 */ /* 0x000fe200078e0000 */
[----:B------:R-:W-:Y:S01]  /*0260*/  LOP3.LUT R6, R6, 0xff, RZ, 0xc0, !PT ;  /* 0x000000ff06067812 */ /* 0x000fe200078ec0ff */
[----:B------:R-:W-:Y:S01]  /*0270*/  IMAD.MOV.U32 R8, RZ, RZ, R3 ;  /* 0x000000ffff087224 */ /* 0x000fe200078e0003 */
        /* <DEDUP_REMOVED lines=30> */
.L_x_36:
[----:B------:R-:W-:Y:S01]  /*0460*/  LEA R3, R6, 0xc0800000, 0x17 ;  /* 0xc080000006037811 */ /* 0x000fe200078eb8ff */
[----:B------:R-:W-:Y:S01]  /*0470*/  VIADD R5, R5, 0xffffff81 ;  /* 0xffffff8105057836 */ /* 0x000fe20000000000 */
[----:B------:R-:W-:Y:S03]  /*0480*/  BSSY.RECONVERGENT B2, `(.L_x_41) ;  /* 0x0000035000027945 */ /* 0x000fe60003800200 */
[----:B------:R-:W-:Y:S01]  /*0490*/  IMAD.IADD R3, R8, 0x1, -R3 ;  /* 0x0000000108037824 */ /* 0x000fe200078e0a03 */
[C---:B------:R-:W-:Y:S01]  /*04a0*/  IADD3 R6, PT, PT, R5.reuse, 0x7f, -R6 ;  /* 0x0000007f05067810 */ /* 0x040fe20007ffe806 */
[----:B------:R-:W-:Y:S02]  /*04b0*/  IMAD R0, R5, -0x800000, R7 ;  /* 0xff80000005007824 */ /* 0x000fe400078e0207 */
[----:B------:R-:W0:Y:S01]  /*04c0*/  MUFU.RCP R8, R3 ;  /* 0x0000000300087308 */ /* 0x000e220000001000 */
[----:B------:R-:W-:Y:S01]  /*04d0*/  FADD.FTZ R11, -R3, -RZ ;  /* 0x800000ff030b7221 */ /* 0x000fe20000010100 */
[----:B------:R-:W-:-:S03]  /*04e0*/  IMAD.IADD R6, R6, 0x1, R9 ;  /* 0x0000000106067824 */ /* 0x000fc600078e0209 */
[----:B0-----:R-:W-:-:S04]  /*04f0*/  FFMA R13, R8, R11, 1 ;  /* 0x3f800000080d7423 */ /* 0x001fc8000000000b */
        /* <DEDUP_REMOVED lines=41> */
.L_x_43:
[----:B------:R-:W-:-:S04]  /*0790*/  LOP3.LUT R0, R0, 0x80000000, RZ, 0xc0, !PT ;  /* 0x8000000000007812 */ /* 0x000fc800078ec0ff */
[----:B------:R-:W-:Y:S01]  /*07a0*/  LOP3.LUT R0, R0, 0x7f800000, RZ, 0xfc, !PT ;  /* 0x7f80000000007812 */ /* 0x000fe200078efcff */
[----:B------:R-:W-:Y:S06]  /*07b0*/  BRA `(.L_x_44) ;  /* 0x0000000000047947 */ /* 0x000fec0003800000 */
.L_x_42:
[----:B------:R-:W-:-:S07]  /*07c0*/  IMAD R0, R6, 0x800000, R0 ;  /* 0x0080000006007824 */ /* 0x000fce00078e0200 */
.L_x_44:
[----:B------:R-:W-:Y:S05]  /*07d0*/  BSYNC.RECONVERGENT B2 ;  /* 0x0000000000027941 */ /* 0x000fea0003800200 */
.L_x_41:
[----:B------:R-:W-:Y:S05]  /*07e0*/  BRA `(.L_x_45) ;  /* 0x0000000000207947 */ /* 0x000fea0003800000 */
.L_x_40:
[----:B------:R-:W-:-:S04]  /*07f0*/  LOP3.LUT R0, R8, 0x80000000, R7, 0x48, !PT ;  /* 0x8000000008007812 */ /* 0x000fc800078e4807 */
[----:B------:R-:W-:Y:S01]  /*0800*/  LOP3.LUT R0, R0, 0x7f800000, RZ, 0xfc, !PT ;  /* 0x7f80000000007812 */ /* 0x000fe200078efcff */
[----:B------:R-:W-:Y:S06]  /*0810*/  BRA `(.L_x_45) ;  /* 0x0000000000147947 */ /* 0x000fec0003800000 */
.L_x_39:
[----:B------:R-:W-:Y:S01]  /*0820*/  LOP3.LUT R0, R8, 0x80000000, R7, 0x48, !PT ;  /* 0x8000000008007812 */ /* 0x000fe200078e4807 */
[----:B------:R-:W-:Y:S06]  /*0830*/  BRA `(.L_x_45) ;  /* 0x00000000000c7947 */ /* 0x000fec0003800000 */
.L_x_38:
[----:B------:R-:W0:Y:S01]  /*0840*/  MUFU.RSQ R0, -QNAN ;  /* 0xffc0000000007908 */ /* 0x000e220000001400 */
[----:B------:R-:W-:Y:S05]  /*0850*/  BRA `(.L_x_45) ;  /* 0x0000000000047947 */ /* 0x000fea0003800000 */
.L_x_37:
[----:B------:R-:W-:-:S07]  /*0860*/  FADD.FTZ R0, R0, R3 ;  /* 0x0000000300007221 */ /* 0x000fce0000010000 */
.L_x_45:
[----:B------:R-:W-:Y:S05]  /*0870*/  BSYNC.RECONVERGENT B1 ;  /* 0x0000000000017941 */ /* 0x000fea0003800200 */
.L_x_35:
[----:B------:R-:W-:-:S04]  /*0880*/  IMAD.MOV.U32 R5, RZ, RZ, 0x0 ;  /* 0x00000000ff057424 */ /* 0x000fc800078e00ff */
[----:B0-----:R-:W-:Y:S05]  /*0890*/  RET.REL.NODEC R4 `(_Z11kernel_z_ikPfS_S_ii) ;  /* 0xfffffff404d87950 */ /* 0x001fea0003c3ffff */
.L_x_46:
        /* <DEDUP_REMOVED lines=14> */
.L_x_174:


//--------------------- .text._Z18sumBlock_with_loopPfS_i --------------------------
	.section	.text._Z18sumBlock_with_loopPfS_i,"ax",@progbits
	.align	128
        .global         _Z18sumBlock_with_loopPfS_i
        .type           _Z18sumBlock_with_loopPfS_i,@function
        .size           _Z18sumBlock_with_loopPfS_i,(.L_x_191 - _Z18sumBlock_with_loopPfS_i)
        .other          _Z18sumBlock_with_loopPfS_i,@"STO_CUDA_ENTRY STV_DEFAULT"
_Z18sumBlock_with_loopPfS_i:
.text._Z18sumBlock_with_loopPfS_i:
[----:B------:R-:W-:Y:S01]  /*0000*/  LDC R1, c[0x0][0x37c] ;  /* 0x0000df00ff017b82 */ /* 0x000fe20000000800 */
[----:B------:R-:W0:Y:S07]  /*0010*/  S2R R11, SR_TID.X ;  /* 0x00000000000b7919 */ /* 0x000e2e0000002100 */
[----:B------:R-:W0:Y:S01]  /*0020*/  LDC.64 R2, c[0x0][0x380] ;  /* 0x0000e000ff027b82 */ /* 0x000e220000000a00 */
[----:B------:R-:W1:Y:S01]  /*0030*/  LDCU.64 UR4, c[0x0][0x358] ;  /* 0x00006b00ff0477ac */ /* 0x000e620008000a00 */
[----:B------:R-:W2:Y:S06]  /*0040*/  LDCU UR6, c[0x0][0x370] ;  /* 0x00006e00ff0677ac */ /* 0x000eac0008000800 */
[----:B------:R-:W3:Y:S01]  /*0050*/  LDC.64 R6, c[0x0][0x388] ;  /* 0x0000e200ff067b82 */ /* 0x000ee20000000a00 */
[----:B0-----:R-:W-:-:S05]  /*0060*/  IMAD.WIDE.U32 R2, R11, 0x4, R2 ;  /* 0x000000040b027825 */ /* 0x001fca00078e0002 */
[----:B-1----:R-:W4:Y:S01]  /*0070*/  LDG.E R9, desc[UR4][R2.64] ;  /* 0x0000000402097981 */ /* 0x002f22000c1e1900 */
[----:B--2---:R-:W-:Y:S01]  /*0080*/  I2FP.F32.U32 R0, UR6 ;  /* 0x0000000600007c45 */ /* 0x004fe20008201000 */
[----:B---3--:R-:W-:-:S04]  /*0090*/  IMAD.WIDE.U32 R4, R11, 0x4, R6 ;  /* 0x000000040b047825 */ /* 0x008fc800078e0006 */
[----:B------:R-:W-:-:S06]  /*00a0*/  FMUL R0, R0, 0.5 ;  /* 0x3f00000000007820 */ /* 0x000fcc0000400000 */
[----:B------:R-:W0:Y:S02]  /*00b0*/  F2I.U32.CEIL.NTZ R0, R0 ;  /* 0x0000000000007305 */ /* 0x000e24000020b000 */
[----:B0-----:R-:W-:Y:S01]  /*00c0*/  ISETP.GE.AND P0, PT, R0, 0x1, PT ;  /* 0x000000010000780c */ /* 0x001fe20003f06270 */
[----:B----4-:R0:W-:-:S12]  /*00d0*/  STG.E desc[UR4][R4.64], R9 ;  /* 0x0000000904007986 */ /* 0x0101d8000c101904 */
[----:B------:R-:W-:Y:S05]  /*00e0*/  @!P0 EXIT ;  /* 0x000000000000894d */ /* 0x000fea0003800000 */
[----:B0-----:R-:W0:Y:S01]  /*00f0*/  S2R R4, SR_CTAID.X ;  /* 0x0000000000047919 */ /* 0x001e220000002500 */
[----:B------:R-:W0:Y:S02]  /*0100*/  LDCU UR6, c[0x0][0x360] ;  /* 0x00006c00ff0677ac */ /* 0x000e240008000800 */
[----:B0-----:R-:W-:Y:S01]  /*0110*/  IMAD R5, R4, UR6, R11 ;  /* 0x0000000604057c24 */ /* 0x001fe2000f8e020b */
[----:B------:R-:W0:Y:S03]  /*0120*/  LDCU UR6, c[0x0][0x390] ;  /* 0x00007200ff0677ac */ /* 0x000e260008000800 */
[----:B------:R-:W-:-:S05]  /*0130*/  IMAD.WIDE R4, R5, 0x4, R6 ;  /* 0x0000000405047825 */ /* 0x000fca00078e0206 */
[----:B------:R1:W5:Y:S02]  /*0140*/  LDG.E R9, desc[UR4][R4.64] ;  /* 0x0000000404097981 */ /* 0x000364000c1e1900 */
.L_x_47:
[----:B0-----:R-:W-:-:S04]  /*0150*/  IMAD R7, R0, UR6, RZ ;  /* 0x0000000600077c24 */ /* 0x001fc8000f8e02ff */
[----:B------:R-:W-:-:S06]  /*0160*/  IMAD.WIDE R6, R7, 0x4, R2 ;  /* 0x0000000407067825 */ /* 0x000fcc00078e0202 */
[----:B--2---:R-:W2:Y:S01]  /*0170*/  LDG.E R6, desc[UR4][R6.64] ;  /* 0x0000000406067981 */ /* 0x004ea2000c1e1900 */
[----:B------:R-:W-:Y:S02]  /*0180*/  ISETP.GT.U32.AND P0, PT, R0, 0x1, PT ;  /* 0x000000010000780c */ /* 0x000fe40003f04070 */
[----:B------:R-:W-:Y:S01]  /*0190*/  SHF.R.U32.HI R0, RZ, 0x1, R0 ;  /* 0x00000001ff007819 */ /* 0x000fe20000011600 */
[----:B--2--5:R-:W-:-:S05]  /*01a0*/  FADD R9, R6, R9 ;  /* 0x0000000906097221 */ /* 0x024fca0000000000 */
[----:B------:R2:W-:Y:S05]  /*01b0*/  STG.E desc[UR4][R4.64], R9 ;  /* 0x0000000904007986 */ /* 0x0005ea000c101904 */
[----:B------:R-:W-:Y:S05]  /*01c0*/  @P0 BRA `(.L_x_47) ;  /* 0xfffffffc00e00947 */ /* 0x000fea000383ffff */
[----:B------:R-:W-:Y:S05]  /*01d0*/  EXIT ;  /* 0x000000000000794d */ /* 0x000fea0003800000 */
.L_x_48:
        /* <DEDUP_REMOVED lines=10> */
.L_x_191:


//--------------------- .text._Z15kernel_z_ik_denPfS_S_S_S_ii --------------------------
	.section	.text._Z15kernel_z_ik_denPfS_S_S_S_ii,"ax",@progbits
	.align	128
        .global         _Z15kernel_z_ik_denPfS_S_S_S_ii
        .type           _Z15kernel_z_ik_denPfS_S_S_S_ii,@function
        .size           _Z15kernel_z_ik_denPfS_S_S_S_ii,(.L_x_175 - _Z15kernel_z_ik_denPfS_S_S_S_ii)
        .other          _Z15kernel_z_ik_denPfS_S_S_S_ii,@"STO_CUDA_ENTRY STV_DEFAULT"
_Z15kernel_z_ik_denPfS_S_S_S_ii:
.text._Z15kernel_z_ik_denPfS_S_S_S_ii:
[----:B------:R-:W-:Y:S01]  /*0000*/  LDC R1, c[0x0][0x37c] ;  /* 0x0000df00ff017b82 */ /* 0x000fe20000000800 */
[----:B------:R-:W0:Y:S07]  /*0010*/  S2R R3, SR_TID.X ;  /* 0x0000000000037919 */ /* 0x000e2e0000002100 */
[----:B------:R-:W0:Y:S01]  /*0020*/  S2UR UR6, SR_CTAID.X ;  /* 0x00000000000679c3 */ /* 0x000e220000002500 */
[----:B------:R-:W1:Y:S07]  /*0030*/  LDCU.64 UR4, c[0x0][0x3a8] ;  /* 0x00007500ff0477ac */ /* 0x000e6e0008000a00 */
[----:B------:R-:W0:Y:S01]  /*0040*/  LDC R2, c[0x0][0x360] ;  /* 0x0000d800ff027b82 */ /* 0x000e220000000800 */
[----:B-1----:R-:W-:Y:S01]  /*0050*/  UIMAD UR4, UR5, UR4, URZ ;  /* 0x00000004050472a4 */ /* 0x002fe2000f8e02ff */
[----:B0-----:R-:W-:-:S05]  /*0060*/  IMAD R2, R2, UR6, R3 ;  /* 0x0000000602027c24 */ /* 0x001fca000f8e0203 */
[----:B------:R-:W-:-:S13]  /*0070*/  ISETP.GE.AND P0, PT, R2, UR4, PT ;  /* 0x0000000402007c0c */ /* 0x000fda000bf06270 */
[----:B------:R-:W-:Y:S05]  /*0080*/  @P0 EXIT ;  /* 0x000000000000094d */ /* 0x000fea0003800000 */
[----:B------:R-:W0:Y:S01]  /*0090*/  LDC.64 R8, c[0x0][0x3a0] ;  /* 0x0000e800ff087b82 */ /* 0x000e220000000a00 */
[----:B------:R-:W1:Y:S07]  /*00a0*/  LDCU.64 UR4, c[0x0][0x358] ;  /* 0x00006b00ff0477ac */ /* 0x000e6e0008000a00 */
[----:B------:R-:W2:Y:S08]  /*00b0*/  LDC.64 R6, c[0x0][0x380] ;  /* 0x0000e000ff067b82 */ /* 0x000eb00000000a00 */
[----:B------:R-:W3:Y:S01]  /*00c0*/  LDC.64 R4, c[0x0][0x390] ;  /* 0x0000e400ff047b82 */ /* 0x000ee20000000a00 */
[----:B0-----:R-:W-:-:S06]  /*00d0*/  IMAD.WIDE.U32 R8, R3, 0x4, R8 ;  /* 0x0000000403087825 */ /* 0x001fcc00078e0008 */
[----:B-1----:R-:W4:Y:S01]  /*00e0*/  LDG.E R8, desc[UR4][R8.64] ;  /* 0x0000000408087981 */ /* 0x002f22000c1e1900 */
[----:B--2---:R-:W-:-:S06]  /*00f0*/  IMAD.WIDE R6, R2, 0x4, R6 ;  /* 0x0000000402067825 */ /* 0x004fcc00078e0206 */
[----:B------:R-:W2:Y:S01]  /*0100*/  LDG.E R7, desc[UR4][R6.64] ;  /* 0x0000000406077981 */ /* 0x000ea2000c1e1900 */
[----:B---3--:R-:W-:-:S05]  /*0110*/  IMAD.WIDE.U32 R4, R3, 0x4, R4 ;  /* 0x0000000403047825 */ /* 0x008fca00078e0004 */
[----:B------:R-:W2:Y:S01]  /*0120*/  LDG.E R0, desc[UR4][R4.64] ;  /* 0x0000000404007981 */ /* 0x000ea2000c1e1900 */
[----:B------:R-:W-:Y:S01]  /*0130*/  BSSY.RECONVERGENT B0, `(.L_x_49) ;  /* 0x000000e000007945 */ /* 0x000fe20003800200 */
[----:B----4-:R-:W-:-:S04]  /*0140*/  FMUL R3, R8, R8 ;  /* 0x0000000808037220 */ /* 0x010fc80000400000 */
[----:B------:R-:W0:Y:S01]  /*0150*/  MUFU.RCP R10, R3 ;  /* 0x00000003000a7308 */ /* 0x000e220000001000 */
[----:B--2---:R-:W-:-:S07]  /*0160*/  FMUL R0, R0, R7 ;  /* 0x0000000700007220 */ /* 0x004fce0000400000 */
[----:B------:R-:W1:Y:S01]  /*0170*/  FCHK P0, R0, R3 ;  /* 0x0000000300007302 */ /* 0x000e620000000000 */
[----:B0-----:R-:W-:-:S04]  /*0180*/  FFMA R11, -R3, R10, 1 ;  /* 0x3f800000030b7423 */ /* 0x001fc8000000010a */
[----:B------:R-:W-:-:S04]  /*0190*/  FFMA R11, R10, R11, R10 ;  /* 0x0000000b0a0b7223 */ /* 0x000fc8000000000a */
[----:B------:R-:W-:-:S04]  /*01a0*/  FFMA R8, R0, R11, RZ ;  /* 0x0000000b00087223 */ /* 0x000fc800000000ff */
[----:B------:R-:W-:-:S04]  /*01b0*/  FFMA R9, -R3, R8, R0 ;  /* 0x0000000803097223 */ /* 0x000fc80000000100 */
[----:B------:R-:W-:Y:S01]  /*01c0*/  FFMA R9, R11, R9, R8 ;  /* 0x000000090b097223 */ /* 0x000fe20000000008 */
[----:B-1----:R-:W-:Y:S06]  /*01d0*/  @!P0 BRA `(.L_x_50) ;  /* 0x00000000000c8947 */ /* 0x002fec0003800000 */
[----:B------:R-:W-:-:S07]  /*01e0*/  MOV R4, 0x200 ;  /* 0x0000020000047802 */ /* 0x000fce0000000f00 */
[----:B------:R-:W-:Y:S05]  /*01f0*/  CALL.REL.NOINC `($__internal_2_$__cuda_sm3x_div_rn_noftz_f32_slowpath) ;  /* 0x0000000000187944 */ /* 0x000fea0003c00000 */
[----:B------:R-:W-:-:S07]  /*0200*/  IMAD.MOV.U32 R9, RZ, RZ, R0 ;  /* 0x000000ffff097224 */ /* 0x000fce00078e0000 */
.L_x_50:
[----:B------:R-:W-:Y:S05]  /*0210*/  BSYNC.RECONVERGENT B0 ;  /* 0x0000000000007941 */ /* 0x000fea0003800200 */
.L_x_49:
[----:B------:R-:W0:Y:S02]  /*0220*/  LDC.64 R4, c[0x0][0x388] ;  /* 0x0000e200ff047b82 */ /* 0x000e240000000a00 */
[----:B0-----:R-:W-:-:S05]  /*0230*/  IMAD.WIDE R2, R2, 0x4, R4 ;  /* 0x0000000402027825 */ /* 0x001fca00078e0204 */
[----:B------:R-:W-:Y:S01]  /*0240*/  STG.E desc[UR4][R2.64], R9 ;  /* 0x0000000902007986 */ /* 0x000fe2000c101904 */
[----:B------:R-:W-:Y:S05]  /*0250*/  EXIT ;  /* 0x000000000000794d */ /* 0x000fea0003800000 */
        .weak           $__internal_2_$__cuda_sm3x_div_rn_noftz_f32_slowpath
        .type           $__internal_2_$__cuda_sm3x_div_rn_noftz_f32_slowpath,@function
        .size           $__internal_2_$__cuda_sm3x_div_rn_noftz_f32_slowpath,(.L_x_175 - $__internal_2_$__cuda_sm3x_div_rn_noftz_f32_slowpath)
$__internal_2_$__cuda_sm3x_div_rn_noftz_f32_slowpath:
        /* <DEDUP_REMOVED lines=36> */
.L_x_52:
        /* <DEDUP_REMOVED lines=51> */
.L_x_59:
[----:B------:R-:W-:-:S04]  /*07d0*/  LOP3.LUT R0, R0, 0x80000000, RZ, 0xc0, !PT ;  /* 0x8000000000007812 */ /* 0x000fc800078ec0ff */
[----:B------:R-:W-:Y:S01]  /*07e0*/  LOP3.LUT R0, R0, 0x7f800000, RZ, 0xfc, !PT ;  /* 0x7f80000000007812 */ /* 0x000fe200078efcff */
[----:B------:R-:W-:Y:S06]  /*07f0*/  BRA `(.L_x_60) ;  /* 0x0000000000047947 */ /* 0x000fec0003800000 */
.L_x_58:
[----:B------:R-:W-:-:S07]  /*0800*/  IMAD R0, R6, 0x800000, R0 ;  /* 0x0080000006007824 */ /* 0x000fce00078e0200 */
.L_x_60:
[----:B------:R-:W-:Y:S05]  /*0810*/  BSYNC.RECONVERGENT B2 ;  /* 0x0000000000027941 */ /* 0x000fea0003800200 */
.L_x_57:
[----:B------:R-:W-:Y:S05]  /*0820*/  BRA `(.L_x_61) ;  /* 0x0000000000207947 */ /* 0x000fea0003800000 */
.L_x_56:
[----:B------:R-:W-:-:S04]  /*0830*/  LOP3.LUT R0, R8, 0x80000000, R7, 0x48, !PT ;  /* 0x8000000008007812 */ /* 0x000fc800078e4807 */
[----:B------:R-:W-:Y:S01]  /*0840*/  LOP3.LUT R0, R0, 0x7f800000, RZ, 0xfc, !PT ;  /* 0x7f80000000007812 */ /* 0x000fe200078efcff */
[----:B------:R-:W-:Y:S06]  /*0850*/  BRA `(.L_x_61) ;  /* 0x0000000000147947 */ /* 0x000fec0003800000 */
.L_x_55:
[----:B------:R-:W-:Y:S01]  /*0860*/  LOP3.LUT R0, R8, 0x80000000, R7, 0x48, !PT ;  /* 0x8000000008007812 */ /* 0x000fe200078e4807 */
[----:B------:R-:W-:Y:S06]  /*0870*/  BRA `(.L_x_61) ;  /* 0x00000000000c7947 */ /* 0x000fec0003800000 */
.L_x_54:
[----:B------:R-:W0:Y:S01]  /*0880*/  MUFU.RSQ R0, -QNAN ;  /* 0xffc0000000007908 */ /* 0x000e220000001400 */
[----:B------:R-:W-:Y:S05]  /*0890*/  BRA `(.L_x_61) ;  /* 0x0000000000047947 */ /* 0x000fea0003800000 */
.L_x_53:
[----:B------:R-:W-:-:S07]  /*08a0*/  FADD.FTZ R0, R0, R3 ;  /* 0x0000000300007221 */ /* 0x000fce0000010000 */
.L_x_61:
[----:B------:R-:W-:Y:S05]  /*08b0*/  BSYNC.RECONVERGENT B1 ;  /* 0x0000000000017941 */ /* 0x000fea0003800200 */
.L_x_51:
[----:B------:R-:W-:-:S04]  /*08c0*/  IMAD.MOV.U32 R5, RZ, RZ, 0x0 ;  /* 0x00000000ff057424 */ /* 0x000fc800078e00ff */
[----:B0-----:R-:W-:Y:S05]  /*08d0*/  RET.REL.NODEC R4 `(_Z15kernel_z_ik_denPfS_S_S_S_ii) ;  /* 0xfffffff404c87950 */ /* 0x001fea0003c3ffff */
.L_x_62:
        /* <DEDUP_REMOVED lines=10> */
.L_x_175:


//--------------------- .text._Z15kernel_z_ik_numPfS_S_S_S_ii --------------------------
	.section	.text._Z15kernel_z_ik_numPfS_S_S_S_ii,"ax",@progbits
	.align	128
        .global         _Z15kernel_z_ik_numPfS_S_S_S_ii
        .type           _Z15kernel_z_ik_numPfS_S_S_S_ii,@function
        .size           _Z15kernel_z_ik_numPfS_S_S_S_ii,(.L_x_176 - _Z15kernel_z_ik_numPfS_S_S_S_ii)
        .other          _Z15kernel_z_ik_numPfS_S_S_S_ii,@"STO_CUDA_ENTRY STV_DEFAULT"
_Z15kernel_z_ik_numPfS_S_S_S_ii:
.text._Z15kernel_z_ik_numPfS_S_S_S_ii:
        /* <DEDUP_REMOVED lines=12> */
[----:B------:R-:W3:Y:S08]  /*00c0*/  LDC.64 R6, c[0x0][0x380] ;  /* 0x0000e000ff067b82 */ /* 0x000ef00000000a00 */
[----:B------:R-:W4:Y:S01]  /*00d0*/  LDC.64 R8, c[0x0][0x398] ;  /* 0x0000e600ff087b82 */ /* 0x000f220000000a00 */
[----:B0-----:R-:W-:-:S06]  /*00e0*/  IMAD.WIDE.U32 R10, R3, 0x4, R10 ;  /* 0x00000004030a7825 */ /* 0x001fcc00078e000a */
[----:B-1----:R-:W5:Y:S01]  /*00f0*/  LDG.E R10, desc[UR4][R10.64] ;  /* 0x000000040a0a7981 */ /* 0x002f62000c1e1900 */
[----:B--2---:R-:W-:-:S06]  /*0100*/  IMAD.WIDE.U32 R4, R3, 0x4, R4 ;  /* 0x0000000403047825 */ /* 0x004fcc00078e0004 */
[----:B------:R-:W2:Y:S01]  /*0110*/  LDG.E R4, desc[UR4][R4.64] ;  /* 0x0000000404047981 */ /* 0x000ea2000c1e1900 */
[----:B---3--:R-:W-:-:S06]  /*0120*/  IMAD.WIDE R6, R2, 0x4, R6 ;  /* 0x0000000402067825 */ /* 0x008fcc00078e0206 */
[----:B------:R-:W2:Y:S01]  /*0130*/  LDG.E R7, desc[UR4][R6.64] ;  /* 0x0000000406077981 */ /* 0x000ea2000c1e1900 */
[----:B----4-:R-:W-:-:S06]  /*0140*/  IMAD.WIDE.U32 R8, R3, 0x4, R8 ;  /* 0x0000000403087825 */ /* 0x010fcc00078e0008 */
[----:B------:R-:W3:Y:S01]  /*0150*/  LDG.E R9, desc[UR4][R8.64] ;  /* 0x0000000408097981 */ /* 0x000ee2000c1e1900 */
[----:B------:R-:W-:Y:S01]  /*0160*/  BSSY.RECONVERGENT B0, `(.L_x_63) ;  /* 0x000000f000007945 */ /* 0x000fe20003800200 */
[----:B-----5:R-:W-:-:S04]  /*0170*/  FMUL R3, R10, R10 ;  /* 0x0000000a0a037220 */ /* 0x020fc80000400000 */
[----:B------:R-:W0:Y:S01]  /*0180*/  MUFU.RCP R12, R3 ;  /* 0x00000003000c7308 */ /* 0x000e220000001000 */
[----:B--2---:R-:W-:-:S04]  /*0190*/  FMUL R0, R4, R7 ;  /* 0x0000000704007220 */ /* 0x004fc80000400000 */
[----:B---3--:R-:W-:Y:S01]  /*01a0*/  FMUL R0, R0, R9 ;  /* 0x0000000900007220 */ /* 0x008fe20000400000 */
[----:B0-----:R-:W-:-:S03]  /*01b0*/  FFMA R13, -R3, R12, 1 ;  /* 0x3f800000030d7423 */ /* 0x001fc6000000010c */
[----:B------:R-:W0:Y:S01]  /*01c0*/  FCHK P0, R0, R3 ;  /* 0x0000000300007302 */ /* 0x000e220000000000 */
[----:B------:R-:W-:-:S04]  /*01d0*/  FFMA R13, R12, R13, R12 ;  /* 0x0000000d0c0d7223 */ /* 0x000fc8000000000c */
[----:B------:R-:W-:-:S04]  /*01e0*/  FFMA R4, R0, R13, RZ ;  /* 0x0000000d00047223 */ /* 0x000fc800000000ff */
[----:B------:R-:W-:-:S04]  /*01f0*/  FFMA R5, -R3, R4, R0 ;  /* 0x0000000403057223 */ /* 0x000fc80000000100 */
[----:B------:R-:W-:Y:S01]  /*0200*/  FFMA R13, R13, R5, R4 ;  /* 0x000000050d0d7223 */ /* 0x000fe20000000004 */
[----:B0-----:R-:W-:Y:S06]  /*0210*/  @!P0 BRA `(.L_x_64) ;  /* 0x00000000000c8947 */ /* 0x001fec0003800000 */
[----:B------:R-:W-:-:S07]  /*0220*/  MOV R4, 0x240 ;  /* 0x0000024000047802 */ /* 0x000fce0000000f00 */
[----:B------:R-:W-:Y:S05]  /*0230*/  CALL.REL.NOINC `($__internal_3_$__cuda_sm3x_div_rn_noftz_f32_slowpath) ;  /* 0x0000000000187944 */ /* 0x000fea0003c00000 */
[----:B------:R-:W-:-:S07]  /*0240*/  IMAD.MOV.U32 R13, RZ, RZ, R0 ;  /* 0x000000ffff0d7224 */ /* 0x000fce00078e0000 */
.L_x_64:
[----:B------:R-:W-:Y:S05]  /*0250*/  BSYNC.RECONVERGENT B0 ;  /* 0x0000000000007941 */ /* 0x000fea0003800200 */
.L_x_63:
[----:B------:R-:W0:Y:S02]  /*0260*/  LDC.64 R4, c[0x0][0x388] ;  /* 0x0000e200ff047b82 */ /* 0x000e240000000a00 */
[----:B0-----:R-:W-:-:S05]  /*0270*/  IMAD.WIDE R2, R2, 0x4, R4 ;  /* 0x0000000402027825 */ /* 0x001fca00078e0204 */
[----:B------:R-:W-:Y:S01]  /*0280*/  STG.E desc[UR4][R2.64], R13 ;  /* 0x0000000d02007986 */ /* 0x000fe2000c101904 */
[----:B------:R-:W-:Y:S05]  /*0290*/  EXIT ;  /* 0x000000000000794d */ /* 0x000fea0003800000 */
        .weak           $__internal_3_$__cuda_sm3x_div_rn_noftz_f32_slowpath
        .type           $__internal_3_$__cuda_sm3x_div_rn_noftz_f32_slowpath,@function
        .size           $__internal_3_$__cuda_sm3x_div_rn_noftz_f32_slowpath,(.L_x_176 - $__internal_3_$__cuda_sm3x_div_rn_noftz_f32_slowpath)
$__internal_3_$__cuda_sm3x_div_rn_noftz_f32_slowpath:
        /* <DEDUP_REMOVED lines=36> */
.L_x_66:
        /* <DEDUP_REMOVED lines=51> */
.L_x_73:
[----:B------:R-:W-:-:S04]  /*0810*/  LOP3.LUT R0, R0, 0x80000000, RZ, 0xc0, !PT ;  /* 0x8000000000007812 */ /* 0x000fc800078ec0ff */
[----:B------:R-:W-:Y:S01]  /*0820*/  LOP3.LUT R0, R0, 0x7f800000, RZ, 0xfc, !PT ;  /* 0x7f80000000007812 */ /* 0x000fe200078efcff */
[----:B------:R-:W-:Y:S06]  /*0830*/  BRA `(.L_x_74) ;  /* 0x0000000000047947 */ /* 0x000fec0003800000 */
.L_x_72:
[----:B------:R-:W-:-:S07]  /*0840*/  IMAD R0, R6, 0x800000, R0 ;  /* 0x0080000006007824 */ /* 0x000fce00078e0200 */
.L_x_74:
[----:B------:R-:W-:Y:S05]  /*0850*/  BSYNC.RECONVERGENT B2 ;  /* 0x0000000000027941 */ /* 0x000fea0003800200 */
.L_x_71:
[----:B------:R-:W-:Y:S05]  /*0860*/  BRA `(.L_x_75) ;  /* 0x0000000000207947 */ /* 0x000fea0003800000 */
.L_x_70:
[----:B------:R-:W-:-:S04]  /*0870*/  LOP3.LUT R0, R8, 0x80000000, R7, 0x48, !PT ;  /* 0x8000000008007812 */ /* 0x000fc800078e4807 */
[----:B------:R-:W-:Y:S01]  /*0880*/  LOP3.LUT R0, R0, 0x7f800000, RZ, 0xfc, !PT ;  /* 0x7f80000000007812 */ /* 0x000fe200078efcff */
[----:B------:R-:W-:Y:S06]  /*0890*/  BRA `(.L_x_75) ;  /* 0x0000000000147947 */ /* 0x000fec0003800000 */
.L_x_69:
[----:B------:R-:W-:Y:S01]  /*08a0*/  LOP3.LUT R0, R8, 0x80000000, R7, 0x48, !PT ;  /* 0x8000000008007812 */ /* 0x000fe200078e4807 */
[----:B------:R-:W-:Y:S06]  /*08b0*/  BRA `(.L_x_75) ;  /* 0x00000000000c7947 */ /* 0x000fec0003800000 */
.L_x_68:
[----:B------:R-:W0:Y:S01]  /*08c0*/  MUFU.RSQ R0, -QNAN ;  /* 0xffc0000000007908 */ /* 0x000e220000001400 */
[----:B------:R-:W-:Y:S05]  /*08d0*/  BRA `(.L_x_75) ;  /* 0x0000000000047947 */ /* 0x000fea0003800000 */
.L_x_67:
[----:B------:R-:W-:-:S07]  /*08e0*/  FADD.FTZ R0, R0, R3 ;  /* 0x0000000300007221 */ /* 0x000fce0000010000 */
.L_x_75:
[----:B------:R-:W-:Y:S05]  /*08f0*/  BSYNC.RECONVERGENT B1 ;  /* 0x0000000000017941 */ /* 0x000fea0003800200 */
.L_x_65:
[----:B------:R-:W-:-:S04]  /*0900*/  IMAD.MOV.U32 R5, RZ, RZ, 0x0 ;  /* 0x00000000ff057424 */ /* 0x000fc800078e00ff */
[----:B0-----:R-:W-:Y:S05]  /*0910*/  RET.REL.NODEC R4 `(_Z15kernel_z_ik_numPfS_S_S_S_ii) ;  /* 0xfffffff404b87950 */ /* 0x001fea0003c3ffff */
.L_x_76:
        /* <DEDUP_REMOVED lines=14> */
.L_x_176:


//--------------------- .text._Z18kernel_z_ik_numdenPfS_S_S_S_S_ii --------------------------
	.section	.text._Z18kernel_z_ik_numdenPfS_S_S_S_S_ii,"ax",@progbits
	.align	128
        .global         _Z18kernel_z_ik_numdenPfS_S_S_S_S_ii
        .type           _Z18kernel_z_ik_numdenPfS_S_S_S_S_ii,@function
        .size           _Z18kernel_z_ik_numdenPfS_S_S_S_S_ii,(.L_x_177 - _Z18kernel_z_ik_numdenPfS_S_S_S_S_ii)
        .other          _Z18kernel_z_ik_numdenPfS_S_S_S_S_ii,@"STO_CUDA_ENTRY STV_DEFAULT"
_Z18kernel_z_ik_numdenPfS_S_S_S_S_ii:
.text._Z18kernel_z_ik_numdenPfS_S_S_S_S_ii:
        /* <DEDUP_REMOVED lines=14> */
[----:B0-----:R-:W-:-:S05]  /*00e0*/  IMAD.WIDE.U32 R4, R3, 0x4, R4 ;  /* 0x0000000403047825 */ /* 0x001fca00078e0004 */
[----:B-1----:R-:W5:Y:S01]  /*00f0*/  LDG.E R12, desc[UR4][R4.64] ;  /* 0x00000004040c7981 */ /* 0x002f62000c1e1900 */
[----:B--2---:R-:W-:-:S05]  /*0100*/  IMAD.WIDE.U32 R6, R3, 0x4, R6 ;  /* 0x0000000403067825 */ /* 0x004fca00078e0006 */
[----:B------:R-:W2:Y:S01]  /*0110*/  LDG.E R0, desc[UR4][R6.64] ;  /* 0x0000000406007981 */ /* 0x000ea2000c1e1900 */
[----:B---3--:R-:W-:-:S04]  /*0120*/  IMAD.WIDE R8, R2, 0x4, R8 ;  /* 0x0000000402087825 */ /* 0x008fc800078e0208 */
[----:B----4-:R-:W-:Y:S02]  /*0130*/  IMAD.WIDE.U32 R10, R3, 0x4, R10 ;  /* 0x00000004030a7825 */ /* 0x010fe400078e000a */
[----:B------:R-:W2:Y:S04]  /*0140*/  LDG.E R3, desc[UR4][R8.64] ;  /* 0x0000000408037981 */ /* 0x000ea8000c1e1900 */
        /* <DEDUP_REMOVED lines=13> */
[----:B------:R-:W-:Y:S01]  /*0220*/  IMAD.MOV.U32 R3, RZ, RZ, R13 ;  /* 0x000000ffff037224 */ /* 0x000fe200078e000d */
[----:B------:R-:W-:-:S07]  /*0230*/  MOV R10, 0x250 ;  /* 0x00000250000a7802 */ /* 0x000fce0000000f00 */
[----:B------:R-:W-:Y:S05]  /*0240*/  CALL.REL.NOINC `($__internal_4_$__cuda_sm3x_div_rn_noftz_f32_slowpath) ;  /* 0x0000000000707944 */ /* 0x000fea0003c00000 */
[----:B------:R-:W-:-:S07]  /*0250*/  IMAD.MOV.U32 R3, RZ, RZ, R0 ;  /* 0x000000ffff037224 */ /* 0x000fce00078e0000 */
.L_x_78:
[----:B------:R-:W-:Y:S05]  /*0260*/  BSYNC.RECONVERGENT B0 ;  /* 0x0000000000007941 */ /* 0x000fea0003800200 */
.L_x_77:
[----:B------:R-:W0:Y:S02]  /*0270*/  LDC.64 R10, c[0x0][0x388] ;  /* 0x0000e200ff0a7b82 */ /* 0x000e240000000a00 */
[----:B0-----:R-:W-:-:S05]  /*0280*/  IMAD.WIDE R10, R2, 0x4, R10 ;  /* 0x00000004020a7825 */ /* 0x001fca00078e020a */
[----:B------:R0:W-:Y:S04]  /*0290*/  STG.E desc[UR4][R10.64], R3 ;  /* 0x000000030a007986 */ /* 0x0001e8000c101904 */
[----:B------:R-:W2:Y:S04]  /*02a0*/  LDG.E R4, desc[UR4][R4.64] ;  /* 0x0000000404047981 */ /* 0x000ea8000c1e1900 */
[----:B------:R-:W3:Y:S04]  /*02b0*/  LDG.E R0, desc[UR4][R6.64] ;  /* 0x0000000406007981 */ /* 0x000ee8000c1e1900 */
[----:B------:R-:W3:Y:S01]  /*02c0*/  LDG.E R9, desc[UR4][R8.64] ;  /* 0x0000000408097981 */ /* 0x000ee2000c1e1900 */
[----:B------:R-:W-:Y:S01]  /*02d0*/  BSSY.RECONVERGENT B0, `(.L_x_79) ;  /* 0x000000f000007945 */ /* 0x000fe20003800200 */
[----:B--2---:R-:W-:-:S04]  /*02e0*/  FMUL R13, R4, R4 ;  /* 0x00000004040d7220 */ /* 0x004fc80000400000 */
[----:B------:R-:W1:Y:S01]  /*02f0*/  MUFU.RCP R12, R13 ;  /* 0x0000000d000c7308 */ /* 0x000e620000001000 */
[----:B---3--:R-:W-:-:S07]  /*0300*/  FMUL R0, R0, R9 ;  /* 0x0000000900007220 */ /* 0x008fce0000400000 */
[----:B------:R-:W2:Y:S01]  /*0310*/  FCHK P0, R0, R13 ;  /* 0x0000000d00007302 */ /* 0x000ea20000000000 */
[----:B-1----:R-:W-:-:S04]  /*0320*/  FFMA R15, -R13, R12, 1 ;  /* 0x3f8000000d0f7423 */ /* 0x002fc8000000010c */
[----:B------:R-:W-:-:S04]  /*0330*/  FFMA R15, R12, R15, R12 ;  /* 0x0000000f0c0f7223 */ /* 0x000fc8000000000c */
[----:B------:R-:W-:-:S04]  /*0340*/  FFMA R12, R0, R15, RZ ;  /* 0x0000000f000c7223 */ /* 0x000fc800000000ff */
[----:B0-----:R-:W-:-:S04]  /*0350*/  FFMA R3, -R13, R12, R0 ;  /* 0x0000000c0d037223 */ /* 0x001fc80000000100 */
[----:B------:R-:W-:Y:S01]  /*0360*/  FFMA R15, R15, R3, R12 ;  /* 0x000000030f0f7223 */ /* 0x000fe2000000000c */
[----:B--2---:R-:W-:Y:S06]  /*0370*/  @!P0 BRA `(.L_x_80) ;  /* 0x0000000000108947 */ /* 0x004fec0003800000 */
[----:B------:R-:W-:Y:S01]  /*0380*/  IMAD.MOV.U32 R3, RZ, RZ, R13 ;  /* 0x000000ffff037224 */ /* 0x000fe200078e000d */
[----:B------:R-:W-:-:S07]  /*0390*/  MOV R10, 0x3b0 ;  /* 0x000003b0000a7802 */ /* 0x000fce0000000f00 */
[----:B------:R-:W-:Y:S05]  /*03a0*/  CALL.REL.NOINC `($__internal_4_$__cuda_sm3x_div_rn_noftz_f32_slowpath) ;  /* 0x0000000000187944 */ /* 0x000fea0003c00000 */
[----:B------:R-:W-:-:S07]  /*03b0*/  IMAD.MOV.U32 R15, RZ, RZ, R0 ;  /* 0x000000ffff0f7224 */ /* 0x000fce00078e0000 */
.L_x_80:
[----:B------:R-:W-:Y:S05]  /*03c0*/  BSYNC.RECONVERGENT B0 ;  /* 0x0000000000007941 */ /* 0x000fea0003800200 */
.L_x_79:
[----:B------:R-:W0:Y:S02]  /*03d0*/  LDC.64 R4, c[0x0][0x390] ;  /* 0x0000e400ff047b82 */ /* 0x000e240000000a00 */
[----:B0-----:R-:W-:-:S05]  /*03e0*/  IMAD.WIDE R2, R2, 0x4, R4 ;  /* 0x0000000402027825 */ /* 0x001fca00078e0204 */
[----:B------:R-:W-:Y:S01]  /*03f0*/  STG.E desc[UR4][R2.64], R15 ;  /* 0x0000000f02007986 */ /* 0x000fe2000c101904 */
[----:B------:R-:W-:Y:S05]  /*0400*/  EXIT ;  /* 0x000000000000794d */ /* 0x000fea0003800000 */
        .weak           $__internal_4_$__cuda_sm3x_div_rn_noftz_f32_slowpath
        .type           $__internal_4_$__cuda_sm3x_div_rn_noftz_f32_slowpath,@function
        .size           $__internal_4_$__cuda_sm3x_div_rn_noftz_f32_slowpath,(.L_x_177 - $__internal_4_$__cuda_sm3x_div_rn_noftz_f32_slowpath)
$__internal_4_$__cuda_sm3x_div_rn_noftz_f32_slowpath:
[----:B------:R-:W-:Y:S01]  /*0410*/  SHF.R.U32.HI R12, RZ, 0x17, R3 ;  /* 0x00000017ff0c7819 */ /* 0x000fe20000011603 */
[----:B------:R-:W-:Y:S01]  /*0420*/  BSSY.RECONVERGENT B1, `(.L_x_81) ;  /* 0x0000062000017945 */ /* 0x000fe20003800200 */
[----:B------:R-:W-:Y:S02]  /*0430*/  SHF.R.U32.HI R11, RZ, 0x17, R0 ;  /* 0x00000017ff0b7819 */ /* 0x000fe40000011600 */
[----:B------:R-:W-:Y:S02]  /*0440*/  LOP3.LUT R12, R12, 0xff, RZ, 0xc0, !PT ;  /* 0x000000ff0c0c7812 */ /* 0x000fe400078ec0ff */
[----:B------:R-:W-:-:S03]  /*0450*/  LOP3.LUT R16, R11, 0xff, RZ, 0xc0, !PT ;  /* 0x000000ff0b107812 */ /* 0x000fc600078ec0ff */
[----:B------:R-:W-:Y:S01]  /*0460*/  VIADD R14, R12, 0xffffffff ;  /* 0xffffffff0c0e7836 */ /* 0x000fe20000000000 */
[----:B------:R-:W-:-:S04]  /*0470*/  IADD3 R13, PT, PT, R16, -0x1, RZ ;  /* 0xffffffff100d7810 */ /* 0x000fc80007ffe0ff */
        /* <DEDUP_REMOVED lines=25> */
[----:B------:R-:W-:-:S03]  /*0610*/  @!P1 FFMA R3, R3, 1.84467440737095516160e+19, RZ ;  /* 0x5f80000003039823 */ /* 0x000fc600000000ff */
[----:B------:R-:W-:-:S07]  /*0620*/  @!P1 IADD3 R11, PT, PT, R11, 0x40, RZ ;  /* 0x000000400b0b9810 */ /* 0x000fce0007ffe0ff */
.L_x_82:
[----:B------:R-:W-:Y:S01]  /*0630*/  LEA R14, R12, 0xc0800000, 0x17 ;  /* 0xc08000000c0e7811 */ /* 0x000fe200078eb8ff */
[----:B------:R-:W-:Y:S04]  /*0640*/  BSSY.RECONVERGENT B2, `(.L_x_87) ;  /* 0x0000036000027945 */ /* 0x000fe80003800200 */
[----:B------:R-:W-:Y:S02]  /*0650*/  IMAD.IADD R14, R3, 0x1, -R14 ;  /* 0x00000001030e7824 */ /* 0x000fe400078e0a0e */
[----:B------:R-:W-:Y:S02]  /*0660*/  VIADD R3, R16, 0xffffff81 ;  /* 0xffffff8110037836 */ /* 0x000fe40000000000 */
[----:B------:R-:W0:Y:S01]  /*0670*/  MUFU.RCP R13, R14 ;  /* 0x0000000e000d7308 */ /* 0x000e220000001000 */
[----:B------:R-:W-:Y:S01]  /*0680*/  FADD.FTZ R15, -R14, -RZ ;  /* 0x800000ff0e0f7221 */ /* 0x000fe20000010100 */
[C---:B------:R-:W-:Y:S01]  /*0690*/  IMAD R0, R3.reuse, -0x800000, R0 ;  /* 0xff80000003007824 */ /* 0x040fe200078e0200 */
[----:B------:R-:W-:-:S05]  /*06a0*/  IADD3 R12, PT, PT, R3, 0x7f, -R12 ;  /* 0x0000007f030c7810 */ /* 0x000fca0007ffe80c */
[----:B------:R-:W-:Y:S02]  /*06b0*/  IMAD.IADD R12, R12, 0x1, R11 ;  /* 0x000000010c0c7824 */ /* 0x000fe400078e020b */
        /* <DEDUP_REMOVED lines=8> */
[----:B------:R-:W-:-:S04]  /*0740*/  LOP3.LUT R3, R3, 0xff, RZ, 0xc0, !PT ;  /* 0x000000ff03037812 */ /* 0x000fc800078ec0ff */
[----:B------:R-:W-:-:S05]  /*0750*/  IADD3 R15, PT, PT, R3, R12, RZ ;  /* 0x0000000c030f7210 */ /* 0x000fca0007ffe0ff */
        /* <DEDUP_REMOVED lines=11> */
[C---:B------:R-:W-:Y:S02]  /*0810*/  VIADD R14, R15.reuse, 0x20 ;  /* 0x000000200f0e7836 */ /* 0x040fe40000000000 */
[CCC-:B------:R-:W-:Y:S01]  /*0820*/  FFMA.RM R12, R18.reuse, R16.reuse, R13.reuse ;  /* 0x00000010120c7223 */ /* 0x1c0fe2000000400d */
[----:B------:R-:W-:Y:S02]  /*0830*/  ISETP.NE.AND P2, PT, R15, RZ, PT ;  /* 0x000000ff0f00720c */ /* 0x000fe40003f45270 */
[----:B------:R-:W-:Y:S01]  /*0840*/  LOP3.LUT R11, R3, 0x7fffff, RZ, 0xc0, !PT ;  /* 0x007fffff030b7812 */ /* 0x000fe200078ec0ff */
[----:B------:R-:W-:Y:S01]  /*0850*/  FFMA.RP R3, R18, R16, R13 ;  /* 0x0000001012037223 */ /* 0x000fe2000000800d */
[----:B------:R-:W-:Y:S01]  /*0860*/  IMAD.MOV R13, RZ, RZ, -R15 ;  /* 0x000000ffff0d7224 */ /* 0x000fe200078e0a0f */
[----:B------:R-:W-:Y:S02]  /*0870*/  ISETP.NE.AND P1, PT, R15, RZ, PT ;  /* 0x000000ff0f00720c */ /* 0x000fe40003f25270 */
[----:B------:R-:W-:-:S02]  /*0880*/  LOP3.LUT R11, R11, 0x800000, RZ, 0xfc, !PT ;  /* 0x008000000b0b7812 */ /* 0x000fc400078efcff */
[----:B------:R-:W-:Y:S02]  /*0890*/  FSETP.NEU.FTZ.AND P0, PT, R3, R12, PT ;  /* 0x0000000c0300720b */ /* 0x000fe40003f1d000 */
[----:B------:R-:W-:Y:S02]  /*08a0*/  SHF.L.U32 R14, R11, R14, RZ ;  /* 0x0000000e0b0e7219 */ /* 0x000fe400000006ff */
[----:B------:R-:W-:Y:S02]  /*08b0*/  SEL R12, R13, RZ, P2 ;  /* 0x000000ff0d0c7207 */ /* 0x000fe40001000000 */
[----:B------:R-:W-:Y:S02]  /*08c0*/  ISETP.NE.AND P1, PT, R14, RZ, P1 ;  /* 0x000000ff0e00720c */ /* 0x000fe40000f25270 */
[----:B------:R-:W-:Y:S02]  /*08d0*/  SHF.R.U32.HI R12, RZ, R12, R11 ;  /* 0x0000000cff0c7219 */ /* 0x000fe4000001160b */
[----:B------:R-:W-:-:S02]  /*08e0*/  PLOP3.LUT P0, PT, P0, P1, PT, 0xf8, 0x8f ;  /* 0x00000000008f781c */ /* 0x000fc40000703f70 */
[----:B------:R-:W-:Y:S02]  /*08f0*/  SHF.R.U32.HI R14, RZ, 0x1, R12 ;  /* 0x00000001ff0e7819 */ /* 0x000fe4000001160c */
[----:B------:R-:W-:-:S04]  /*0900*/  SEL R3, RZ, 0x1, !P0 ;  /* 0x00000001ff037807 */ /* 0x000fc80004000000 */
[----:B------:R-:W-:-:S04]  /*0910*/  LOP3.LUT R3, R3, 0x1, R14, 0xf8, !PT ;  /* 0x0000000103037812 */ /* 0x000fc800078ef80e */
[----:B------:R-:W-:-:S04]  /*0920*/  LOP3.LUT R3, R3, R12, RZ, 0xc0, !PT ;  /* 0x0000000c03037212 */ /* 0x000fc800078ec0ff */
[----:B------:R-:W-:-:S04]  /*0930*/  IADD3 R3, PT, PT, R14, R3, RZ ;  /* 0x000000030e037210 */ /* 0x000fc80007ffe0ff */
[----:B------:R-:W-:Y:S01]  /*0940*/  LOP3.LUT R0, R3, R0, RZ, 0xfc, !PT ;  /* 0x0000000003007212 */ /* 0x000fe200078efcff */
[----:B------:R-:W-:Y:S06]  /*0950*/  BRA `(.L_x_90) ;  /* 0x0000000000107947 */ /* 0x000fec0003800000 */
.L_x_89:
[----:B------:R-:W-:-:S04]  /*0960*/  LOP3.LUT R0, R0, 0x80000000, RZ, 0xc0, !PT ;  /* 0x8000000000007812 */ /* 0x000fc800078ec0ff */
[----:B------:R-:W-:Y:S01]  /*0970*/  LOP3.LUT R0, R0, 0x7f800000, RZ, 0xfc, !PT ;  /* 0x7f80000000007812 */ /* 0x000fe200078efcff */
[----:B------:R-:W-:Y:S06]  /*0980*/  BRA `(.L_x_90) ;  /* 0x0000000000047947 */ /* 0x000fec0003800000 */
.L_x_88:
[----:B------:R-:W-:-:S07]  /*0990*/  IMAD R0, R12, 0x800000, R0 ;  /* 0x008000000c007824 */ /* 0x000fce00078e0200 */
.L_x_90:
[----:B------:R-:W-:Y:S05]  /*09a0*/  BSYNC.RECONVERGENT B2 ;  /* 0x0000000000027941 */ /* 0x000fea0003800200 */
.L_x_87:
[----:B------:R-:W-:Y:S05]  /*09b0*/  BRA `(.L_x_91) ;  /* 0x0000000000207947 */ /* 0x000fea0003800000 */
.L_x_86:
[----:B------:R-:W-:-:S04]  /*09c0*/  LOP3.LUT R0, R3, 0x80000000, R0, 0x48, !PT ;  /* 0x8000000003007812 */ /* 0x000fc800078e4800 */
[----:B------:R-:W-:Y:S01]  /*09d0*/  LOP3.LUT R0, R0, 0x7f800000, RZ, 0xfc, !PT ;  /* 0x7f80000000007812 */ /* 0x000fe200078efcff */
[----:B------:R-:W-:Y:S06]  /*09e0*/  BRA `(.L_x_91) ;  /* 0x0000000000147947 */ /* 0x000fec0003800000 */
.L_x_85:
[----:B------:R-:W-:Y:S01]  /*09f0*/  LOP3.LUT R0, R3, 0x80000000, R0, 0x48, !PT ;  /* 0x8000000003007812 */ /* 0x000fe200078e4800 */
[----:B------:R-:W-:Y:S06]  /*0a00*/  BRA `(.L_x_91) ;  /* 0x00000000000c7947 */ /* 0x000fec0003800000 */
.L_x_84:
[----:B------:R-:W0:Y:S01]  /*0a10*/  MUFU.RSQ R0, -QNAN ;  /* 0xffc0000000007908 */ /* 0x000e220000001400 */
[----:B------:R-:W-:Y:S05]  /*0a20*/  BRA `(.L_x_91) ;  /* 0x0000000000047947 */ /* 0x000fea0003800000 */
.L_x_83:
[----:B------:R-:W-:-:S07]  /*0a30*/  FADD.FTZ R0, R0, R3 ;  /* 0x0000000300007221 */ /* 0x000fce0000010000 */
.L_x_91:
[----:B------:R-:W-:Y:S05]  /*0a40*/  BSYNC.RECONVERGENT B1 ;  /* 0x0000000000017941 */ /* 0x000fea0003800200 */
.L_x_81:
[----:B------:R-:W-:-:S04]  /*0a50*/  IMAD.MOV.U32 R11, RZ, RZ, 0x0 ;  /* 0x00000000ff0b7424 */ /* 0x000fc800078e00ff */
[----:B0-----:R-:W-:Y:S05]  /*0a60*/  RET.REL.NODEC R10 `(_Z18kernel_z_ik_numdenPfS_S_S_S_S_ii) ;  /* 0xfffffff40a647950 */ /* 0x001fea0003c3ffff */
.L_x_92:
        /* <DEDUP_REMOVED lines=9> */
.L_x_177:


//--------------------- .text._Z11kernel_p_ikPfS_ii --------------------------
	.section	.text._Z11kernel_p_ikPfS_ii,"ax",@progbits
	.align	128
        .global         _Z11kernel_p_ikPfS_ii
        .type           _Z11kernel_p_ikPfS_ii,@function
        .size           _Z11kernel_p_ikPfS_ii,(.L_x_178 - _Z11kernel_p_ikPfS_ii)
        .other          _Z11kernel_p_ikPfS_ii,@"STO_CUDA_ENTRY STV_DEFAULT"
_Z11kernel_p_ikPfS_ii:
.text._Z11kernel_p_ikPfS_ii:
        /* <DEDUP_REMOVED lines=11> */
[----:B------:R-:W1:Y:S01]  /*00b0*/  LDCU.64 UR4, c[0x0][0x358] ;  /* 0x00006b00ff0477ac */ /* 0x000e620008000a00 */
[----:B0-----:R-:W-:-:S06]  /*00c0*/  IMAD.WIDE R2, R5, 0x4, R2 ;  /* 0x0000000405027825 */ /* 0x001fcc00078e0202 */
[----:B-1----:R-:W2:Y:S01]  /*00d0*/  LDG.E R3, desc[UR4][R2.64] ;  /* 0x0000000402037981 */ /* 0x002ea2000c1e1900 */
[----:B------:R-:W-:Y:S01]  /*00e0*/  UMOV UR6, 0xad376ab9 ;  /* 0xad376ab900067882 */ /* 0x000fe20000000000 */
[----:B------:R-:W-:Y:S01]  /*00f0*/  UMOV UR7, 0x3696d601 ;  /* 0x3696d60100077882 */ /* 0x000fe20000000000 */
[----:B--2---:R-:W0:Y:S02]  /*0100*/  F2F.F64.F32 R4, R3 ;  /* 0x0000000300047310 */ /* 0x004e240000201800 */
[----:B0-----:R-:W-:-:S14]  /*0110*/  DSETP.GT.AND P0, PT, R4, UR6, PT ;  /* 0x0000000604007e2a */ /* 0x001fdc000bf04000 */
[----:B------:R-:W-:Y:S05]  /*0120*/  @!P0 BRA `(.L_x_93) ;  /* 0x0000000000488947 */ /* 0x000fea0003800000 */
[----:B------:R-:W0:Y:S02]  /*0130*/  LDC.64 R4, c[0x0][0x380] ;  /* 0x0000e000ff047b82 */ /* 0x000e240000000a00 */
[----:B0-----:R-:W-:-:S05]  /*0140*/  IMAD.WIDE R4, R7, 0x4, R4 ;  /* 0x0000000407047825 */ /* 0x001fca00078e0204 */
[----:B------:R-:W2:Y:S01]  /*0150*/  LDG.E R0, desc[UR4][R4.64] ;  /* 0x0000000404007981 */ /* 0x000ea2000c1e1900 */
[----:B------:R-:W0:Y:S01]  /*0160*/  MUFU.RCP R2, R3 ;  /* 0x0000000300027308 */ /* 0x000e220000001000 */
[----:B------:R-:W-:Y:S01]  /*0170*/  BSSY.RECONVERGENT B0, `(.L_x_94) ;  /* 0x000000b000007945 */ /* 0x000fe20003800200 */
[----:B0-----:R-:W-:-:S04]  /*0180*/  FFMA R7, -R3, R2, 1 ;  /* 0x3f80000003077423 */ /* 0x001fc80000000102 */
[----:B------:R-:W-:Y:S02]  /*0190*/  FFMA R7, R2, R7, R2 ;  /* 0x0000000702077223 */ /* 0x000fe40000000002 */
[----:B--2---:R-:W0:Y:S02]  /*01a0*/  FCHK P0, R0, R3 ;  /* 0x0000000300007302 */ /* 0x004e240000000000 */
[----:B------:R-:W-:-:S04]  /*01b0*/  FFMA R2, R0, R7, RZ ;  /* 0x0000000700027223 */ /* 0x000fc800000000ff */
[----:B------:R-:W-:-:S04]  /*01c0*/  FFMA R6, -R3, R2, R0 ;  /* 0x0000000203067223 */ /* 0x000fc80000000100 */
[----:B------:R-:W-:Y:S01]  /*01d0*/  FFMA R7, R7, R6, R2 ;  /* 0x0000000607077223 */ /* 0x000fe20000000002 */
[----:B0-----:R-:W-:Y:S06]  /*01e0*/  @!P0 BRA `(.L_x_95) ;  /* 0x00000000000c8947 */ /* 0x001fec0003800000 */
[----:B------:R-:W-:-:S07]  /*01f0*/  MOV R2, 0x210 ;  /* 0x0000021000027802 */ /* 0x000fce0000000f00 */
[----:B------:R-:W-:Y:S05]  /*0200*/  CALL.REL.NOINC `($__internal_5_$__cuda_sm3x_div_rn_noftz_f32_slowpath) ;  /* 0x0000000000207944 */ /* 0x000fea0003c00000 */
[----:B------:R-:W-:-:S07]  /*0210*/  IMAD.MOV.U32 R7, RZ, RZ, R0 ;  /* 0x000000ffff077224 */ /* 0x000fce00078e0000 */
.L_x_95:
[----:B------:R-:W-:Y:S05]  /*0220*/  BSYNC.RECONVERGENT B0 ;  /* 0x0000000000007941 */ /* 0x000fea0003800200 */
.L_x_94:
[----:B------:R-:W-:Y:S01]  /*0230*/  STG.E desc[UR4][R4.64], R7 ;  /* 0x0000000704007986 */ /* 0x000fe2000c101904 */
[----:B------:R-:W-:Y:S05]  /*0240*/  EXIT ;  /* 0x000000000000794d */ /* 0x000fea0003800000 */
.L_x_93:
[----:B------:R-:W0:Y:S02]  /*0250*/  LDC.64 R2, c[0x0][0x380] ;  /* 0x0000e000ff027b82 */ /* 0x000e240000000a00 */
[----:B0-----:R-:W-:-:S05]  /*0260*/  IMAD.WIDE R2, R7, 0x4, R2 ;  /* 0x0000000407027825 */ /* 0x001fca00078e0202 */
[----:B------:R-:W-:Y:S01]  /*0270*/  STG.E desc[UR4][R2.64], RZ ;  /* 0x000000ff02007986 */ /* 0x000fe2000c101904 */
[----:B------:R-:W-:Y:S05]  /*0280*/  EXIT ;  /* 0x000000000000794d */ /* 0x000fea0003800000 */
        .weak           $__internal_5_$__cuda_sm3x_div_rn_noftz_f32_slowpath
        .type           $__internal_5_$__cuda_sm3x_div_rn_noftz_f32_slowpath,@function
        .size           $__internal_5_$__cuda_sm3x_div_rn_noftz_f32_slowpath,(.L_x_178 - $__internal_5_$__cuda_sm3x_div_rn_noftz_f32_slowpath)
$__internal_5_$__cuda_sm3x_div_rn_noftz_f32_slowpath:
        /* <DEDUP_REMOVED lines=36> */
.L_x_97:
        /* <DEDUP_REMOVED lines=51> */
.L_x_104:
[----:B------:R-:W-:-:S04]  /*0800*/  LOP3.LUT R0, R0, 0x80000000, RZ, 0xc0, !PT ;  /* 0x8000000000007812 */ /* 0x000fc800078ec0ff */
[----:B------:R-:W-:Y:S01]  /*0810*/  LOP3.LUT R0, R0, 0x7f800000, RZ, 0xfc, !PT ;  /* 0x7f80000000007812 */ /* 0x000fe200078efcff */
[----:B------:R-:W-:Y:S06]  /*0820*/  BRA `(.L_x_105) ;  /* 0x0000000000047947 */ /* 0x000fec0003800000 */
.L_x_103:
[----:B------:R-:W-:-:S07]  /*0830*/  IMAD R0, R7, 0x800000, R0 ;  /* 0x0080000007007824 */ /* 0x000fce00078e0200 */
.L_x_105:
[----:B------:R-:W-:Y:S05]  /*0840*/  BSYNC.RECONVERGENT B2 ;  /* 0x0000000000027941 */ /* 0x000fea0003800200 */
.L_x_102:
[----:B------:R-:W-:Y:S05]  /*0850*/  BRA `(.L_x_106) ;  /* 0x0000000000207947 */ /* 0x000fea0003800000 */
.L_x_101:
[----:B------:R-:W-:-:S04]  /*0860*/  LOP3.LUT R0, R9, 0x80000000, R8, 0x48, !PT ;  /* 0x8000000009007812 */ /* 0x000fc800078e4808 */
[----:B------:R-:W-:Y:S01]  /*0870*/  LOP3.LUT R0, R0, 0x7f800000, RZ, 0xfc, !PT ;  /* 0x7f80000000007812 */ /* 0x000fe200078efcff */
[----:B------:R-:W-:Y:S06]  /*0880*/  BRA `(.L_x_106) ;  /* 0x0000000000147947 */ /* 0x000fec0003800000 */
.L_x_100:
[----:B------:R-:W-:Y:S01]  /*0890*/  LOP3.LUT R0, R9, 0x80000000, R8, 0x48, !PT ;  /* 0x8000000009007812 */ /* 0x000fe200078e4808 */
[----:B------:R-:W-:Y:S06]  /*08a0*/  BRA `(.L_x_106) ;  /* 0x00000000000c7947 */ /* 0x000fec0003800000 */
.L_x_99:
[----:B------:R-:W0:Y:S01]  /*08b0*/  MUFU.RSQ R0, -QNAN ;  /* 0xffc0000000007908 */ /* 0x000e220000001400 */
[----:B------:R-:W-:Y:S05]  /*08c0*/  BRA `(.L_x_106) ;  /* 0x0000000000047947 */ /* 0x000fea0003800000 */
.L_x_98:
[----:B------:R-:W-:-:S07]  /*08d0*/  FADD.FTZ R0, R0, R3 ;  /* 0x0000000300007221 */ /* 0x000fce0000010000 */
.L_x_106:
[----:B------:R-:W-:Y:S05]  /*08e0*/  BSYNC.RECONVERGENT B1 ;  /* 0x0000000000017941 */ /* 0x000fea0003800200 */
.L_x_96:
[----:B------:R-:W-:-:S04]  /*08f0*/  IMAD.MOV.U32 R3, RZ, RZ, 0x0 ;  /* 0x00000000ff037424 */ /* 0x000fc800078e00ff */
[----:B0-----:R-:W-:Y:S05]  /*0900*/  RET.REL.NODEC R2 `(_Z11kernel_p_ikPfS_ii) ;  /* 0xfffffff402bc7950 */ /* 0x001fea0003c3ffff */
.L_x_107:
        /* <DEDUP_REMOVED lines=15> */
.L_x_178:


//--------------------- .text._Z15kernel_p_ik_denPfS_S_i --------------------------
	.section	.text._Z15kernel_p_ik_denPfS_S_i,"ax",@progbits
	.align	128
        .global         _Z15kernel_p_ik_denPfS_S_i
        .type           _Z15kernel_p_ik_denPfS_S_i,@function
        .size           _Z15kernel_p_ik_denPfS_S_i,(.L_x_196 - _Z15kernel_p_ik_denPfS_S_i)
        .other          _Z15kernel_p_ik_denPfS_S_i,@"STO_CUDA_ENTRY STV_DEFAULT"
_Z15kernel_p_ik_denPfS_S_i:
.text._Z15kernel_p_ik_denPfS_S_i:
        /* <DEDUP_REMOVED lines=8> */
[----:B------:R-:W0:Y:S01]  /*0080*/  LDCU UR6, c[0x0][0x398] ;  /* 0x00007300ff0677ac */ /* 0x000e220008000800 */
[----:B--2---:R-:W-:-:S05]  /*0090*/  IMAD.WIDE.U32 R2, R7, 0x4, R2 ;  /* 0x0000000407027825 */ /* 0x004fca00078e0002 */
[----:B------:R-:W2:Y:S01]  /*00a0*/  LDC.64 R6, c[0x0][0x388] ;  /* 0x0000e200ff067b82 */ /* 0x000ea20000000a00 */
[----:B-1----:R-:W4:Y:S01]  /*00b0*/  LDG.E R2, desc[UR4][R2.64] ;  /* 0x0000000402027981 */ /* 0x002f22000c1e1900 */
[----:B---3--:R-:W-:-:S06]  /*00c0*/  IMAD.WIDE R4, R9, 0x4, R4 ;  /* 0x0000000409047825 */ /* 0x008fcc00078e0204 */
[----:B------:R-:W4:Y:S01]  /*00d0*/  LDG.E R5, desc[UR4][R4.64] ;  /* 0x0000000404057981 */ /* 0x000f22000c1e1900 */
[----:B0-----:R-:W-:-:S05]  /*00e0*/  I2FP.F32.S32 R0, UR6 ;  /* 0x0000000600007c45 */ /* 0x001fca0008201400 */
[----:B------:R-:W-:-:S06]  /*00f0*/  FMUL R0, R0, 0.5 ;  /* 0x3f00000000007820 */ /* 0x000fcc0000400000 */
[----:B------:R-:W0:Y:S01]  /*0100*/  F2I.U32.CEIL.NTZ R0, R0 ;  /* 0x0000000000007305 */ /* 0x000e22000020b000 */
[----:B--2---:R-:W-:Y:S01]  /*0110*/  IMAD.WIDE R6, R9, 0x4, R6 ;  /* 0x0000000409067825 */ /* 0x004fe200078e0206 */
[----:B0-----:R-:W-:-:S03]  /*0120*/  ISETP.GE.AND P0, PT, R0, 0x1, PT ;  /* 0x000000010000780c */ /* 0x001fc60003f06270 */
[----:B----4-:R-:W-:-:S05]  /*0130*/  FMUL R9, R2, R5 ;  /* 0x0000000502097220 */ /* 0x010fca0000400000 */
[----:B------:R0:W-:Y:S05]  /*0140*/  STG.E desc[UR4][R6.64], R9 ;  /* 0x0000000906007986 */ /* 0x0001ea000c101904 */
[----:B------:R-:W-:Y:S05]  /*0150*/  @!P0 EXIT ;  /* 0x000000000000894d */ /* 0x000fea0003800000 */
.L_x_108:
        /* <DEDUP_REMOVED lines=8> */
.L_x_109:
        /* <DEDUP_REMOVED lines=10> */
.L_x_196:


//--------------------- .text._Z15kernel_p_ik_numPfS_S_S_fii --------------------------
	.section	.text._Z15kernel_p_ik_numPfS_S_S_fii,"ax",@progbits
	.align	128
        .global         _Z15kernel_p_ik_numPfS_S_S_fii
        .type           _Z15kernel_p_ik_numPfS_S_S_fii,@function
        .size           _Z15kernel_p_ik_numPfS_S_S_fii,(.L_x_179 - _Z15kernel_p_ik_numPfS_S_S_fii)
        .other          _Z15kernel_p_ik_numPfS_S_S_fii,@"STO_CUDA_ENTRY STV_DEFAULT"
_Z15kernel_p_ik_numPfS_S_S_fii:
.text._Z15kernel_p_ik_numPfS_S_S_fii:
[----:B------:R-:W-:Y:S01]  /*0000*/  LDC R1, c[0x0][0x37c] ;  /* 0x0000df00ff017b82 */ /* 0x000fe20000000800 */
[----:B------:R-:W0:Y:S01]  /*0010*/  S2R R3, SR_TID.X ;  /* 0x0000000000037919 */ /* 0x000e220000002100 */
[----:B------:R-:W1:Y:S01]  /*0020*/  LDCU UR4, c[0x0][0x3a8] ;  /* 0x00007500ff0477ac */ /* 0x000e620008000800 */
[----:B------:R-:W0:Y:S01]  /*0030*/  S2R R0, SR_CTAID.X ;  /* 0x0000000000007919 */ /* 0x000e220000002500 */
[----:B------:R-:W1:Y:S01]  /*0040*/  LDCU UR5, c[0x0][0x3a4] ;  /* 0x00007480ff0577ac */ /* 0x000e620008000800 */
[----:B------:R-:W0:Y:S01]  /*0050*/  LDCU UR6, c[0x0][0x360] ;  /* 0x00006c00ff0677ac */ /* 0x000e220008000800 */
        /* <DEDUP_REMOVED lines=10> */
[----:B--2---:R-:W-:-:S06]  /*0100*/  IMAD.WIDE.U32 R6, R0, 0x4, R6 ;  /* 0x0000000400067825 */ /* 0x004fcc00078e0006 */
[----:B------:R-:W2:Y:S01]  /*0110*/  LDG.E R7, desc[UR4][R6.64] ;  /* 0x0000000406077981 */ /* 0x000ea2000c1e1900 */
[----:B---3--:R-:W-:-:S06]  /*0120*/  IMAD.WIDE.U32 R4, R3, 0x4, R4 ;  /* 0x0000000403047825 */ /* 0x008fcc00078e0004 */
[----:B------:R-:W2:Y:S01]  /*0130*/  LDG.E R4, desc[UR4][R4.64] ;  /* 0x0000000404047981 */ /* 0x000ea2000c1e1900 */
[----:B------:R-:W-:Y:S01]  /*0140*/  BSSY.RECONVERGENT B0, `(.L_x_110) ;  /* 0x0000011000007945 */ /* 0x000fe20003800200 */
[----:B----4-:R-:W-:-:S04]  /*0150*/  FMUL R3, R8, R8 ;  /* 0x0000000808037220 */ /* 0x010fc80000400000 */
[----:B------:R-:W-:-:S04]  /*0160*/  FMUL R3, R8, R3 ;  /* 0x0000000308037220 */ /* 0x000fc80000400000 */
[----:B------:R-:W-:-:S04]  /*0170*/  FMUL R3, R8, R3 ;  /* 0x0000000308037220 */ /* 0x000fc80000400000 */
[----:B------:R-:W0:Y:S01]  /*0180*/  MUFU.RCP R10, R3 ;  /* 0x00000003000a7308 */ /* 0x000e220000001000 */
[----:B--2---:R-:W-:-:S04]  /*0190*/  FADD R0, R4, -R7 ;  /* 0x8000000704007221 */ /* 0x004fc80000000000 */
[----:B------:R-:W-:-:S04]  /*01a0*/  FMUL R0, R0, R0 ;  /* 0x0000000000007220 */ /* 0x000fc80000400000 */
        /* <DEDUP_REMOVED lines=8> */
[----:B------:R-:W-:Y:S05]  /*0230*/  CALL.REL.NOINC `($__internal_6_$__cuda_sm3x_div_rn_noftz_f32_slowpath) ;  /* 0x0000000000487944 */ /* 0x000fea0003c00000 */
[----:B------:R-:W-:-:S07]  /*0240*/  IMAD.MOV.U32 R4, RZ, RZ, R0 ;  /* 0x000000ffff047224 */ /* 0x000fce00078e0000 */
.L_x_111:
[----:B------:R-:W-:Y:S05]  /*0250*/  BSYNC.RECONVERGENT B0 ;  /* 0x0000000000007941 */ /* 0x000fea0003800200 */
.L_x_110:
[----:B------:R-:W0:Y:S01]  /*0260*/  LDCU UR6, c[0x0][0x3a0] ;  /* 0x00007400ff0677ac */ /* 0x000e220008000800 */
[----:B------:R-:W-:Y:S02]  /*0270*/  IMAD.MOV.U32 R3, RZ, RZ, 0x3bbb989d ;  /* 0x3bbb989dff037424 */ /* 0x000fe400078e00ff */
[----:B0-----:R-:W-:Y:S01]  /*0280*/  FMUL R0, R4, -UR6 ;  /* 0x8000000604007c20 */ /* 0x001fe20008400000 */
[----:B------:R-:W-:-:S03]  /*0290*/  IMAD.MOV.U32 R4, RZ, RZ, 0x437c0000 ;  /* 0x437c0000ff047424 */ /* 0x000fc600078e00ff */
[----:B------:R-:W-:-:S04]  /*02a0*/  FFMA.SAT R3, R0, R3, 0.5 ;  /* 0x3f00000000037423 */ /* 0x000fc80000002003 */
[----:B------:R-:W-:Y:S02]  /*02b0*/  FFMA.RM R3, R3, R4, 12582913 ;  /* 0x4b40000103037423 */ /* 0x000fe40000004004 */
[----:B------:R-:W0:Y:S02]  /*02c0*/  LDC.64 R4, c[0x0][0x380] ;  /* 0x0000e000ff047b82 */ /* 0x000e240000000a00 */
[----:B------:R-:W-:-:S04]  /*02d0*/  FADD R7, R3, -12583039 ;  /* 0xcb40007f03077421 */ /* 0x000fc80000000000 */
[----:B------:R-:W-:-:S04]  /*02e0*/  FFMA R7, R0, 1.4426950216293334961, -R7 ;  /* 0x3fb8aa3b00077823 */ /* 0x000fc80000000807 */
[----:B------:R-:W-:Y:S01]  /*02f0*/  FFMA R7, R0, 1.925963033500011079e-08, R7 ;  /* 0x32a5706000077823 */ /* 0x000fe20000000007 */
[----:B------:R-:W-:-:S05]  /*0300*/  SHF.L.U32 R0, R3, 0x17, RZ ;  /* 0x0000001703007819 */ /* 0x000fca00000006ff */
[----:B------:R-:W1:Y:S01]  /*0310*/  MUFU.EX2 R7, R7 ;  /* 0x0000000700077308 */ /* 0x000e620000000800 */
[----:B0-----:R-:W-:-:S04]  /*0320*/  IMAD.WIDE R2, R2, 0x4, R4 ;  /* 0x0000000402027825 */ /* 0x001fc800078e0204 */
[----:B-1----:R-:W-:-:S05]  /*0330*/  FMUL R5, R0, R7 ;  /* 0x0000000700057220 */ /* 0x002fca0000400000 */
[----:B------:R-:W-:Y:S01]  /*0340*/  STG.E desc[UR4][R2.64], R5 ;  /* 0x0000000502007986 */ /* 0x000fe2000c101904 */
[----:B------:R-:W-:Y:S05]  /*0350*/  EXIT ;  /* 0x000000000000794d */ /* 0x000fea0003800000 */
        .weak           $__internal_6_$__cuda_sm3x_div_rn_noftz_f32_slowpath
        .type           $__internal_6_$__cuda_sm3x_div_rn_noftz_f32_slowpath,@function
        .size           $__internal_6_$__cuda_sm3x_div_rn_noftz_f32_slowpath,(.L_x_179 - $__internal_6_$__cuda_sm3x_div_rn_noftz_f32_slowpath)
$__internal_6_$__cuda_sm3x_div_rn_noftz_f32_slowpath:
[----:B------:R-:W-:Y:S01]  /*0360*/  SHF.R.U32.HI R6, RZ, 0x17, R3 ;  /* 0x00000017ff067819 */ /* 0x000fe20000011603 */
[----:B------:R-:W-:Y:S01]  /*0370*/  BSSY.RECONVERGENT B1, `(.L_x_112) ;  /* 0x0000064000017945 */ /* 0x000fe20003800200 */
[--C-:B------:R-:W-:Y:S01]  /*0380*/  SHF.R.U32.HI R5, RZ, 0x17, R0.reuse ;  /* 0x00000017ff057819 */ /* 0x100fe20000011600 */
[----:B------:R-:W-:Y:S01]  /*0390*/  IMAD.MOV.U32 R7, RZ, RZ, R0 ;  /* 0x000000ffff077224 */ /* 0x000fe200078e0000 */
[----:B------:R-:W-:Y:S02]  /*03a0*/  LOP3.LUT R6, R6, 0xff, RZ, 0xc0, !PT ;  /* 0x000000ff06067812 */ /* 0x000fe400078ec0ff */
[----:B------:R-:W-:Y:S02]  /*03b0*/  LOP3.LUT R5, R5, 0xff, RZ, 0xc0, !PT ;  /* 0x000000ff05057812 */ /* 0x000fe400078ec0ff */
[----:B------:R-:W-:Y:S01]  /*03c0*/  MOV R8, R3 ;  /* 0x0000000300087202 */ /* 0x000fe20000000f00 */
        /* <DEDUP_REMOVED lines=29> */
.L_x_113:
        /* <DEDUP_REMOVED lines=8> */
[----:B------:R-:W-:-:S03]  /*0620*/  IADD3 R6, PT, PT, R6, R9, RZ ;  /* 0x0000000906067210 */ /* 0x000fc60007ffe0ff */
        /* <DEDUP_REMOVED lines=26> */
[----:B------:R-:W-:Y:S01]  /*07d0*/  IADD3 R8, PT, PT, R9, 0x20, RZ ;  /* 0x0000002009087810 */ /* 0x000fe20007ffe0ff */
[----:B------:R-:W-:Y:S01]  /*07e0*/  IMAD.MOV R7, RZ, RZ, -R9 ;  /* 0x000000ffff077224 */ /* 0x000fe200078e0a09 */
        /* <DEDUP_REMOVED lines=10> */
[----:B------:R-:W-:-:S05]  /*0890*/  LOP3.LUT R3, R3, R6, RZ, 0xc0, !PT ;  /* 0x0000000603037212 */ /* 0x000fca00078ec0ff */
[----:B------:R-:W-:-:S05]  /*08a0*/  IMAD.IADD R3, R8, 0x1, R3 ;  /* 0x0000000108037824 */ /* 0x000fca00078e0203 */
[----:B------:R-:W-:Y:S01]  /*08b0*/  LOP3.LUT R0, R3, R0, RZ, 0xfc, !PT ;  /* 0x0000000003007212 */ /* 0x000fe200078efcff */
[----:B------:R-:W-:Y:S06]  /*08c0*/  BRA `(.L_x_121) ;  /* 0x0000000000107947 */ /* 0x000fec0003800000 */
.L_x_120:
[----:B------:R-:W-:-:S04]  /*08d0*/  LOP3.LUT R0, R0, 0x80000000, RZ, 0xc0, !PT ;  /* 0x8000000000007812 */ /* 0x000fc800078ec0ff */
[----:B------:R-:W-:Y:S01]  /*08e0*/  LOP3.LUT R0, R0, 0x7f800000, RZ, 0xfc, !PT ;  /* 0x7f80000000007812 */ /* 0x000fe200078efcff */
[----:B------:R-:W-:Y:S06]  /*08f0*/  BRA `(.L_x_121) ;  /* 0x0000000000047947 */ /* 0x000fec0003800000 */
.L_x_119:
[----:B------:R-:W-:-:S07]  /*0900*/  LEA R0, R6, R0, 0x17 ;  /* 0x0000000006007211 */ /* 0x000fce00078eb8ff */
.L_x_121:
[----:B------:R-:W-:Y:S05]  /*0910*/  BSYNC.RECONVERGENT B2 ;  /* 0x0000000000027941 */ /* 0x000fea0003800200 */
.L_x_118:
[----:B------:R-:W-:Y:S05]  /*0920*/  BRA `(.L_x_122) ;  /* 0x0000000000207947 */ /* 0x000fea0003800000 */
.L_x_117:
[----:B------:R-:W-:-:S04]  /*0930*/  LOP3.LUT R0, R8, 0x80000000, R7, 0x48, !PT ;  /* 0x8000000008007812 */ /* 0x000fc800078e4807 */
[----:B------:R-:W-:Y:S01]  /*0940*/  LOP3.LUT R0, R0, 0x7f800000, RZ, 0xfc, !PT ;  /* 0x7f80000000007812 */ /* 0x000fe200078efcff */
[----:B------:R-:W-:Y:S06]  /*0950*/  BRA `(.L_x_122) ;  /* 0x0000000000147947 */ /* 0x000fec0003800000 */
.L_x_116:
[----:B------:R-:W-:Y:S01]  /*0960*/  LOP3.LUT R0, R8, 0x80000000, R7, 0x48, !PT ;  /* 0x8000000008007812 */ /* 0x000fe200078e4807 */
[----:B------:R-:W-:Y:S06]  /*0970*/  BRA `(.L_x_122) ;  /* 0x00000000000c7947 */ /* 0x000fec0003800000 */
.L_x_115:
[----:B------:R-:W0:Y:S01]  /*0980*/  MUFU.RSQ R0, -QNAN ;  /* 0xffc0000000007908 */ /* 0x000e220000001400 */
[----:B------:R-:W-:Y:S05]  /*0990*/  BRA `(.L_x_122) ;  /* 0x0000000000047947 */ /* 0x000fea0003800000 */
.L_x_114:
[----:B------:R-:W-:-:S07]  /*09a0*/  FADD.FTZ R0, R0, R3 ;  /* 0x0000000300007221 */ /* 0x000fce0000010000 */
.L_x_122:
[----:B------:R-:W-:Y:S05]  /*09b0*/  BSYNC.RECONVERGENT B1 ;  /* 0x0000000000017941 */ /* 0x000fea0003800200 */
.L_x_112:
[----:B------:R-:W-:-:S04]  /*09c0*/  IMAD.MOV.U32 R5, RZ, RZ, 0x0 ;  /* 0x00000000ff057424 */ /* 0x000fc800078e00ff */
[----:B0-----:R-:W-:Y:S05]  /*09d0*/  RET.REL.NODEC R4 `(_Z15kernel_p_ik_numPfS_S_S_fii) ;  /* 0xfffffff404887950 */ /* 0x001fea0003c3ffff */
.L_x_123:
        /* <DEDUP_REMOVED lines=10> */
.L_x_179:


//--------------------- .text._Z10kernel_T_0PfS_fS_S_i --------------------------
	.section	.text._Z10kernel_T_0PfS_fS_S_i,"ax",@progbits
	.align	128
        .global         _Z10kernel_T_0PfS_fS_S_i
        .type           _Z10kernel_T_0PfS_fS_S_i,@function
        .size           _Z10kernel_T_0PfS_fS_S_i,(.L_x_180 - _Z10kernel_T_0PfS_fS_S_i)
        .other          _Z10kernel_T_0PfS_fS_S_i,@"STO_CUDA_ENTRY STV_DEFAULT"
_Z10kernel_T_0PfS_fS_S_i:
.text._Z10kernel_T_0PfS_fS_S_i:
[----:B------:R-:W-:Y:S01]  /*0000*/  LDC R1, c[0x0][0x37c] ;  /* 0x0000df00ff017b82 */ /* 0x000fe20000000800 */
[----:B------:R-:W0:Y:S01]  /*0010*/  S2R R2, SR_TID.X ;  /* 0x0000000000027919 */ /* 0x000e220000002100 */
[----:B------:R-:W0:Y:S02]  /*0020*/  LDCU UR4, c[0x0][0x3a8] ;  /* 0x00007500ff0477ac */ /* 0x000e240008000800 */
[----:B0-----:R-:W-:-:S13]  /*0030*/  ISETP.GE.AND P0, PT, R2, UR4, PT ;  /* 0x0000000402007c0c */ /* 0x001fda000bf06270 */
[----:B------:R-:W-:Y:S05]  /*0040*/  @P0 EXIT ;  /* 0x000000000000094d */ /* 0x000fea0003800000 */
[----:B------:R-:W0:Y:S01]  /*0050*/  LDC.64 R8, c[0x0][0x3a0] ;  /* 0x0000e800ff087b82 */ /* 0x000e220000000a00 */
[----:B------:R-:W1:Y:S01]  /*0060*/  LDCU.64 UR4, c[0x0][0x358] ;  /* 0x00006b00ff0477ac */ /* 0x000e620008000a00 */
[----:B------:R-:W2:Y:S06]  /*0070*/  LDCU UR6, c[0x0][0x390] ;  /* 0x00007200ff0677ac */ /* 0x000eac0008000800 */
[----:B------:R-:W3:Y:S08]  /*0080*/  LDC.64 R6, c[0x0][0x388] ;  /* 0x0000e200ff067b82 */ /* 0x000ef00000000a00 */
[----:B------:R-:W4:Y:S01]  /*0090*/  LDC.64 R4, c[0x0][0x398] ;  /* 0x0000e600ff047b82 */ /* 0x000f220000000a00 */
[----:B0-----:R-:W-:-:S06]  /*00a0*/  IMAD.WIDE.U32 R8, R2, 0x4, R8 ;  /* 0x0000000402087825 */ /* 0x001fcc00078e0008 */
[----:B-1----:R-:W5:Y:S01]  /*00b0*/  LDG.E R8, desc[UR4][R8.64] ;  /* 0x0000000408087981 */ /* 0x002f62000c1e1900 */
[----:B---3--:R-:W-:-:S06]  /*00c0*/  IMAD.WIDE.U32 R6, R2, 0x4, R6 ;  /* 0x0000000402067825 */ /* 0x008fcc00078e0006 */
[----:B------:R-:W2:Y:S01]  /*00d0*/  LDG.E R6, desc[UR4][R6.64] ;  /* 0x0000000406067981 */ /* 0x000ea2000c1e1900 */
[----:B----4-:R-:W-:-:S05]  /*00e0*/  IMAD.WIDE.U32 R4, R2, 0x4, R4 ;  /* 0x0000000402047825 */ /* 0x010fca00078e0004 */
[----:B------:R-:W3:Y:S01]  /*00f0*/  LDG.E R0, desc[UR4][R4.64] ;  /* 0x0000000404007981 */ /* 0x000ee2000c1e1900 */
[----:B------:R-:W-:Y:S01]  /*0100*/  BSSY.RECONVERGENT B0, `(.L_x_124) ;  /* 0x0000012000007945 */ /* 0x000fe20003800200 */
[----:B-----5:R-:W-:-:S04]  /*0110*/  FMUL R3, R8, R8 ;  /* 0x0000000808037220 */ /* 0x020fc80000400000 */
[----:B------:R-:W-:-:S04]  /*0120*/  FMUL R3, R8, R3 ;  /* 0x0000000308037220 */ /* 0x000fc80000400000 */
[----:B------:R-:W-:Y:S01]  /*0130*/  FMUL R11, R8, R3 ;  /* 0x00000003080b7220 */ /* 0x000fe20000400000 */
[----:B--2---:R-:W-:-:S03]  /*0140*/  FADD R3, R6, -UR6 ;  /* 0x8000000606037e21 */ /* 0x004fc60008000000 */
[----:B------:R-:W0:Y:S01]  /*0150*/  MUFU.RCP R10, R11 ;  /* 0x0000000b000a7308 */ /* 0x000e220000001000 */
[----:B------:R-:W-:-:S04]  /*0160*/  FMUL R3, R3, R3 ;  /* 0x0000000303037220 */ /* 0x000fc80000400000 */
[----:B---3--:R-:W-:-:S04]  /*0170*/  FMUL R0, R0, R3 ;  /* 0x0000000300007220 */ /* 0x008fc80000400000 */
        /* <DEDUP_REMOVED lines=8> */
[----:B------:R-:W-:Y:S05]  /*0200*/  CALL.REL.NOINC `($__internal_7_$__cuda_sm3x_div_rn_noftz_f32_slowpath) ;  /* 0x0000000000187944 */ /* 0x000fea0003c00000 */
[----:B------:R-:W-:-:S07]  /*0210*/  IMAD.MOV.U32 R9, RZ, RZ, R0 ;  /* 0x000000ffff097224 */ /* 0x000fce00078e0000 */
.L_x_125:
[----:B------:R-:W-:Y:S05]  /*0220*/  BSYNC.RECONVERGENT B0 ;  /* 0x0000000000007941 */ /* 0x000fea0003800200 */
.L_x_124:
[----:B------:R-:W0:Y:S02]  /*0230*/  LDC.64 R4, c[0x0][0x380] ;  /* 0x0000e000ff047b82 */ /* 0x000e240000000a00 */
[----:B0-----:R-:W-:-:S05]  /*0240*/  IMAD.WIDE.U32 R2, R2, 0x4, R4 ;  /* 0x0000000402027825 */ /* 0x001fca00078e0004 */
[----:B------:R-:W-:Y:S01]  /*0250*/  STG.E desc[UR4][R2.64], R9 ;  /* 0x0000000902007986 */ /* 0x000fe2000c101904 */
[----:B------:R-:W-:Y:S05]  /*0260*/  EXIT ;  /* 0x000000000000794d */ /* 0x000fea0003800000 */
        .weak           $__internal_7_$__cuda_sm3x_div_rn_noftz_f32_slowpath
        .type           $__internal_7_$__cuda_sm3x_div_rn_noftz_f32_slowpath,@function
        .size           $__internal_7_$__cuda_sm3x_div_rn_noftz_f32_slowpath,(.L_x_180 - $__internal_7_$__cuda_sm3x_div_rn_noftz_f32_slowpath)
$__internal_7_$__cuda_sm3x_div_rn_noftz_f32_slowpath:
[----:B------:R-:W-:Y:S01]  /*0270*/  SHF.R.U32.HI R5, RZ, 0x17, R11 ;  /* 0x00000017ff057819 */ /* 0x000fe2000001160b */
[----:B------:R-:W-:Y:S01]  /*0280*/  BSSY.RECONVERGENT B1, `(.L_x_126) ;  /* 0x0000064000017945 */ /* 0x000fe20003800200 */
[--C-:B------:R-:W-:Y:S01]  /*0290*/  SHF.R.U32.HI R3, RZ, 0x17, R0.reuse ;  /* 0x00000017ff037819 */ /* 0x100fe20000011600 */
[----:B------:R-:W-:Y:S01]  /*02a0*/  IMAD.MOV.U32 R7, RZ, RZ, R0 ;  /* 0x000000ffff077224 */ /* 0x000fe200078e0000 */
        /* <DEDUP_REMOVED lines=8> */
[----:B------:R-:W-:Y:S01]  /*0330*/  FSETP.GTU.FTZ.AND P0, PT, |R0|, +INF , PT ;  /* 0x7f8000000000780b */ /* 0x000fe20003f1c200 */
[----:B------:R-:W-:Y:S01]  /*0340*/  IMAD.MOV.U32 R3, RZ, RZ, R11 ;  /* 0x000000ffff037224 */ /* 0x000fe200078e000b */
        /* <DEDUP_REMOVED lines=22> */
.L_x_127:
[----:B------:R-:W-:Y:S01]  /*04b0*/  LEA R0, R6, 0xc0800000, 0x17 ;  /* 0xc080000006007811 */ /* 0x000fe200078eb8ff */
[----:B------:R-:W-:Y:S01]  /*04c0*/  VIADD R5, R5, 0xffffff81 ;  /* 0xffffff8105057836 */ /* 0x000fe20000000000 */
[----:B------:R-:W-:Y:S03]  /*04d0*/  BSSY.RECONVERGENT B2, `(.L_x_132) ;  /* 0x0000035000027945 */ /* 0x000fe60003800200 */
[----:B------:R-:W-:Y:S02]  /*04e0*/  IMAD.IADD R11, R11, 0x1, -R0 ;  /* 0x000000010b0b7824 */ /* 0x000fe400078e0a00 */
[C---:B------:R-:W-:Y:S01]  /*04f0*/  IMAD R0, R5.reuse, -0x800000, R7 ;  /* 0xff80000005007824 */ /* 0x040fe200078e0207 */
[----:B------:R-:W-:Y:S01]  /*0500*/  IADD3 R5, PT, PT, R5, 0x7f, -R6 ;  /* 0x0000007f05057810 */ /* 0x000fe20007ffe806 */
[----:B------:R-:W0:Y:S01]  /*0510*/  MUFU.RCP R3, R11 ;  /* 0x0000000b00037308 */ /* 0x000e220000001000 */
[----:B------:R-:W-:-:S03]  /*0520*/  FADD.FTZ R9, -R11, -RZ ;  /* 0x800000ff0b097221 */ /* 0x000fc60000010100 */
        /* <DEDUP_REMOVED lines=43> */
.L_x_134:
[----:B------:R-:W-:-:S04]  /*07e0*/  LOP3.LUT R0, R0, 0x80000000, RZ, 0xc0, !PT ;  /* 0x8000000000007812 */ /* 0x000fc800078ec0ff */
[----:B------:R-:W-:Y:S01]  /*07f0*/  LOP3.LUT R0, R0, 0x7f800000, RZ, 0xfc, !PT ;  /* 0x7f80000000007812 */ /* 0x000fe200078efcff */
[----:B------:R-:W-:Y:S06]  /*0800*/  BRA `(.L_x_135) ;  /* 0x0000000000047947 */ /* 0x000fec0003800000 */
.L_x_133:
[----:B------:R-:W-:-:S07]  /*0810*/  IMAD R0, R5, 0x800000, R0 ;  /* 0x0080000005007824 */ /* 0x000fce00078e0200 */
.L_x_135:
[----:B------:R-:W-:Y:S05]  /*0820*/  BSYNC.RECONVERGENT B2 ;  /* 0x0000000000027941 */ /* 0x000fea0003800200 */
.L_x_132:
[----:B------:R-:W-:Y:S05]  /*0830*/  BRA `(.L_x_136) ;  /* 0x0000000000207947 */ /* 0x000fea0003800000 */
.L_x_131:
[----:B------:R-:W-:-:S04]  /*0840*/  LOP3.LUT R0, R11, 0x80000000, R7, 0x48, !PT ;  /* 0x800000000b007812 */ /* 0x000fc800078e4807 */
[----:B------:R-:W-:Y:S01]  /*0850*/  LOP3.LUT R0, R0, 0x7f800000, RZ, 0xfc, !PT ;  /* 0x7f80000000007812 */ /* 0x000fe200078efcff */
[----:B------:R-:W-:Y:S06]  /*0860*/  BRA `(.L_x_136) ;  /* 0x0000000000147947 */ /* 0x000fec0003800000 */
.L_x_130:
[----:B------:R-:W-:Y:S01]  /*0870*/  LOP3.LUT R0, R11, 0x80000000, R7, 0x48, !PT ;  /* 0x800000000b007812 */ /* 0x000fe200078e4807 */
[----:B------:R-:W-:Y:S06]  /*0880*/  BRA `(.L_x_136) ;  /* 0x00000000000c7947 */ /* 0x000fec0003800000 */
.L_x_129:
[----:B------:R-:W0:Y:S01]  /*0890*/  MUFU.RSQ R0, -QNAN ;  /* 0xffc0000000007908 */ /* 0x000e220000001400 */
[----:B------:R-:W-:Y:S05]  /*08a0*/  BRA `(.L_x_136) ;  /* 0x0000000000047947 */ /* 0x000fea0003800000 */
.L_x_128:
[----:B------:R-:W-:-:S07]  /*08b0*/  FADD.FTZ R0, R0, R3 ;  /* 0x0000000300007221 */ /* 0x000fce0000010000 */
.L_x_136:
[----:B------:R-:W-:Y:S05]  /*08c0*/  BSYNC.RECONVERGENT B1 ;  /* 0x0000000000017941 */ /* 0x000fea0003800200 */
.L_x_126:
[----:B------:R-:W-:-:S04]  /*08d0*/  IMAD.MOV.U32 R5, RZ, RZ, 0x0 ;  /* 0x00000000ff057424 */ /* 0x000fc800078e00ff */
[----:B0-----:R-:W-:Y:S05]  /*08e0*/  RET.REL.NODEC R4 `(_Z10kernel_T_0PfS_fS_S_i) ;  /* 0xfffffff404c47950 */ /* 0x001fea0003c3ffff */
.L_x_137:
        /* <DEDUP_REMOVED lines=9> */
.L_x_180:


//--------------------- .text._Z10z_0_numdemPfS_S_S_S_i --------------------------
	.section	.text._Z10z_0_numdemPfS_S_S_S_i,"ax",@progbits
	.align	128
        .global         _Z10z_0_numdemPfS_S_S_S_i
        .type           _Z10z_0_numdemPfS_S_S_S_i,@function
        .size           _Z10z_0_numdemPfS_S_S_S_i,(.L_x_181 - _Z10z_0_numdemPfS_S_S_S_i)
        .other          _Z10z_0_numdemPfS_S_S_S_i,@"STO_CUDA_ENTRY STV_DEFAULT"
_Z10z_0_numdemPfS_S_S_S_i:
.text._Z10z_0_numdemPfS_S_S_S_i:
        /* <DEDUP_REMOVED lines=27> */
[----:B------:R-:W-:Y:S05]  /*01b0*/  CALL.REL.NOINC `($__internal_8_$__cuda_sm3x_div_rn_noftz_f32_slowpath) ;  /* 0x0000000000647944 */ /* 0x000fea0003c00000 */
[----:B------:R-:W-:-:S07]  /*01c0*/  IMAD.MOV.U32 R11, RZ, RZ, R0 ;  /* 0x000000ffff0b7224 */ /* 0x000fce00078e0000 */
.L_x_139:
[----:B------:R-:W-:Y:S05]  /*01d0*/  BSYNC.RECONVERGENT B0 ;  /* 0x0000000000007941 */ /* 0x000fea0003800200 */
.L_x_138:
[----:B------:R-:W0:Y:S02]  /*01e0*/  LDC.64 R8, c[0x0][0x380] ;  /* 0x0000e000ff087b82 */ /* 0x000e240000000a00 */
[----:B0-----:R-:W-:-:S05]  /*01f0*/  IMAD.WIDE.U32 R8, R2, 0x4, R8 ;  /* 0x0000000402087825 */ /* 0x001fca00078e0008 */
[----:B------:R0:W-:Y:S04]  /*0200*/  STG.E desc[UR4][R8.64], R11 ;  /* 0x0000000b08007986 */ /* 0x0001e8000c101904 */
[----:B------:R-:W2:Y:S04]  /*0210*/  LDG.E R4, desc[UR4][R4.64] ;  /* 0x0000000404047981 */ /* 0x000ea8000c1e1900 */
[----:B------:R-:W3:Y:S01]  /*0220*/  LDG.E R0, desc[UR4][R6.64] ;  /* 0x0000000406007981 */ /* 0x000ee2000c1e1900 */
[----:B------:R-:W-:Y:S01]  /*0230*/  BSSY.RECONVERGENT B0, `(.L_x_140) ;  /* 0x000000d000007945 */ /* 0x000fe20003800200 */
[----:B--2---:R-:W-:-:S04]  /*0240*/  FMUL R3, R4, R4 ;  /* 0x0000000404037220 */ /* 0x004fc80000400000 */
[----:B------:R-:W1:Y:S08]  /*0250*/  MUFU.RCP R10, R3 ;  /* 0x00000003000a7308 */ /* 0x000e700000001000 */
        /* <DEDUP_REMOVED lines=8> */
[----:B------:R-:W-:Y:S05]  /*02e0*/  CALL.REL.NOINC `($__internal_8_$__cuda_sm3x_div_rn_noftz_f32_slowpath) ;  /* 0x0000000000187944 */ /* 0x000fea0003c00000 */
[----:B------:R-:W-:-:S07]  /*02f0*/  IMAD.MOV.U32 R13, RZ, RZ, R0 ;  /* 0x000000ffff0d7224 */ /* 0x000fce00078e0000 */
.L_x_141:
[----:B------:R-:W-:Y:S05]  /*0300*/  BSYNC.RECONVERGENT B0 ;  /* 0x0000000000007941 */ /* 0x000fea0003800200 */
.L_x_140:
[----:B------:R-:W0:Y:S02]  /*0310*/  LDC.64 R4, c[0x0][0x388] ;  /* 0x0000e200ff047b82 */ /* 0x000e240000000a00 */
[----:B0-----:R-:W-:-:S05]  /*0320*/  IMAD.WIDE.U32 R2, R2, 0x4, R4 ;  /* 0x0000000402027825 */ /* 0x001fca00078e0004 */
[----:B------:R-:W-:Y:S01]  /*0330*/  STG.E desc[UR4][R2.64], R13 ;  /* 0x0000000d02007986 */ /* 0x000fe2000c101904 */
[----:B------:R-:W-:Y:S05]  /*0340*/  EXIT ;  /* 0x000000000000794d */ /* 0x000fea0003800000 */
        .weak           $__internal_8_$__cuda_sm3x_div_rn_noftz_f32_slowpath
        .type           $__internal_8_$__cuda_sm3x_div_rn_noftz_f32_slowpath,@function
        .size           $__internal_8_$__cuda_sm3x_div_rn_noftz_f32_slowpath,(.L_x_181 - $__internal_8_$__cuda_sm3x_div_rn_noftz_f32_slowpath)
$__internal_8_$__cuda_sm3x_div_rn_noftz_f32_slowpath:
        /* <DEDUP_REMOVED lines=34> */
.L_x_143:
        /* <DEDUP_REMOVED lines=51> */
.L_x_150:
[----:B------:R-:W-:-:S04]  /*08a0*/  LOP3.LUT R0, R0, 0x80000000, RZ, 0xc0, !PT ;  /* 0x8000000000007812 */ /* 0x000fc800078ec0ff */
[----:B------:R-:W-:Y:S01]  /*08b0*/  LOP3.LUT R0, R0, 0x7f800000, RZ, 0xfc, !PT ;  /* 0x7f80000000007812 */ /* 0x000fe200078efcff */
[----:B------:R-:W-:Y:S06]  /*08c0*/  BRA `(.L_x_151) ;  /* 0x0000000000047947 */ /* 0x000fec0003800000 */
.L_x_149:
[----:B------:R-:W-:-:S07]  /*08d0*/  IMAD R0, R10, 0x800000, R0 ;  /* 0x008000000a007824 */ /* 0x000fce00078e0200 */
.L_x_151:
[----:B------:R-:W-:Y:S05]  /*08e0*/  BSYNC.RECONVERGENT B2 ;  /* 0x0000000000027941 */ /* 0x000fea0003800200 */
.L_x_148:
[----:B------:R-:W-:Y:S05]  /*08f0*/  BRA `(.L_x_152) ;  /* 0x0000000000207947 */ /* 0x000fea0003800000 */
.L_x_147:
[----:B------:R-:W-:-:S04]  /*0900*/  LOP3.LUT R0, R3, 0x80000000, R0, 0x48, !PT ;  /* 0x8000000003007812 */ /* 0x000fc800078e4800 */
[----:B------:R-:W-:Y:S01]  /*0910*/  LOP3.LUT R0, R0, 0x7f800000, RZ, 0xfc, !PT ;  /* 0x7f80000000007812 */ /* 0x000fe200078efcff */
[----:B------:R-:W-:Y:S06]  /*0920*/  BRA `(.L_x_152) ;  /* 0x0000000000147947 */ /* 0x000fec0003800000 */
.L_x_146:
[----:B------:R-:W-:Y:S01]  /*0930*/  LOP3.LUT R0, R3, 0x80000000, R0, 0x48, !PT ;  /* 0x8000000003007812 */ /* 0x000fe200078e4800 */
[----:B------:R-:W-:Y:S06]  /*0940*/  BRA `(.L_x_152) ;  /* 0x00000000000c7947 */ /* 0x000fec0003800000 */
.L_x_145:
[----:B------:R-:W0:Y:S01]  /*0950*/  MUFU.RSQ R0, -QNAN ;  /* 0xffc0000000007908 */ /* 0x000e220000001400 */
[----:B------:R-:W-:Y:S05]  /*0960*/  BRA `(.L_x_152) ;  /* 0x0000000000047947 */ /* 0x000fea0003800000 */
.L_x_144:
[----:B------:R-:W-:-:S07]  /*0970*/  FADD.FTZ R0, R0, R3 ;  /* 0x0000000300007221 */ /* 0x000fce0000010000 */
.L_x_152:
[----:B------:R-:W-:Y:S05]  /*0980*/  BSYNC.RECONVERGENT B1 ;  /* 0x0000000000017941 */ /* 0x000fea0003800200 */
.L_x_142:
[----:B------:R-:W-:-:S04]  /*0990*/  IMAD.MOV.U32 R9, RZ, RZ, 0x0 ;  /* 0x00000000ff097424 */ /* 0x000fc800078e00ff */
[----:B0-----:R-:W-:Y:S05]  /*09a0*/  RET.REL.NODEC R8 `(_Z10z_0_numdemPfS_S_S_S_i) ;  /* 0xfffffff408947950 */ /* 0x001fea0003c3ffff */
.L_x_153:
        /* <DEDUP_REMOVED lines=13> */
.L_x_181:


//--------------------- .text._Z7kernel4PfS_S_S_i --------------------------
	.section	.text._Z7kernel4PfS_S_S_i,"ax",@progbits
	.align	128
        .global         _Z7kernel4PfS_S_S_i
        .type           _Z7kernel4PfS_S_S_i,@function
        .size           _Z7kernel4PfS_S_S_i,(.L_x_182 - _Z7kernel4PfS_S_S_i)
        .other          _Z7kernel4PfS_S_S_i,@"STO_CUDA_ENTRY STV_DEFAULT"
_Z7kernel4PfS_S_S_i:
.text._Z7kernel4PfS_S_S_i:
        /* <DEDUP_REMOVED lines=27> */
[----:B------:R-:W-:Y:S05]  /*01b0*/  CALL.REL.NOINC `($__internal_9_$__cuda_sm3x_div_rn_noftz_f32_slowpath) ;  /* 0x0000000000187944 */ /* 0x000fea0003c00000 */
[----:B------:R-:W-:-:S07]  /*01c0*/  IMAD.MOV.U32 R9, RZ, RZ, R0 ;  /* 0x000000ffff097224 */ /* 0x000fce00078e0000 */
.L_x_155:
[----:B------:R-:W-:Y:S05]  /*01d0*/  BSYNC.RECONVERGENT B0 ;  /* 0x0000000000007941 */ /* 0x000fea0003800200 */
.L_x_154:
[----:B------:R-:W0:Y:S02]  /*01e0*/  LDC.64 R4, c[0x0][0x380] ;  /* 0x0000e000ff047b82 */ /* 0x000e240000000a00 */
[----:B0-----:R-:W-:-:S05]  /*01f0*/  IMAD.WIDE.U32 R2, R2, 0x4, R4 ;  /* 0x0000000402027825 */ /* 0x001fca00078e0004 */
[----:B------:R-:W-:Y:S01]  /*0200*/  STG.E desc[UR4][R2.64], R9 ;  /* 0x0000000902007986 */ /* 0x000fe2000c101904 */
[----:B------:R-:W-:Y:S05]  /*0210*/  EXIT ;  /* 0x000000000000794d */ /* 0x000fea0003800000 */
        .weak           $__internal_9_$__cuda_sm3x_div_rn_noftz_f32_slowpath
        .type           $__internal_9_$__cuda_sm3x_div_rn_noftz_f32_slowpath,@function
        .size           $__internal_9_$__cuda_sm3x_div_rn_noftz_f32_slowpath,(.L_x_182 - $__internal_9_$__cuda_sm3x_div_rn_noftz_f32_slowpath)
$__internal_9_$__cuda_sm3x_div_rn_noftz_f32_slowpath:
        /* <DEDUP_REMOVED lines=36> */
.L_x_157:
        /* <DEDUP_REMOVED lines=51> */
.L_x_164:
[----:B------:R-:W-:-:S04]  /*0790*/  LOP3.LUT R0, R0, 0x80000000, RZ, 0xc0, !PT ;  /* 0x8000000000007812 */ /* 0x000fc800078ec0ff */
[----:B------:R-:W-:Y:S01]  /*07a0*/  LOP3.LUT R0, R0, 0x7f800000, RZ, 0xfc, !PT ;  /* 0x7f80000000007812 */ /* 0x000fe200078efcff */
[----:B------:R-:W-:Y:S06]  /*07b0*/  BRA `(.L_x_165) ;  /* 0x0000000000047947 */ /* 0x000fec0003800000 */
.L_x_163:
[----:B------:R-:W-:-:S07]  /*07c0*/  IMAD R0, R6, 0x800000, R0 ;  /* 0x0080000006007824 */ /* 0x000fce00078e0200 */
.L_x_165:
[----:B------:R-:W-:Y:S05]  /*07d0*/  BSYNC.RECONVERGENT B2 ;  /* 0x0000000000027941 */ /* 0x000fea0003800200 */
.L_x_162:
[----:B------:R-:W-:Y:S05]  /*07e0*/  BRA `(.L_x_166) ;  /* 0x0000000000207947 */ /* 0x000fea0003800000 */
.L_x_161:
[----:B------:R-:W-:-:S04]  /*07f0*/  LOP3.LUT R0, R8, 0x80000000, R7, 0x48, !PT ;  /* 0x8000000008007812 */ /* 0x000fc800078e4807 */
[----:B------:R-:W-:Y:S01]  /*0800*/  LOP3.LUT R0, R0, 0x7f800000, RZ, 0xfc, !PT ;  /* 0x7f80000000007812 */ /* 0x000fe200078efcff */
[----:B------:R-:W-:Y:S06]  /*0810*/  BRA `(.L_x_166) ;  /* 0x0000000000147947 */ /* 0x000fec0003800000 */
.L_x_160:
[----:B------:R-:W-:Y:S01]  /*0820*/  LOP3.LUT R0, R8, 0x80000000, R7, 0x48, !PT ;  /* 0x8000000008007812 */ /* 0x000fe200078e4807 */
[----:B------:R-:W-:Y:S06]  /*0830*/  BRA `(.L_x_166) ;  /* 0x00000000000c7947 */ /* 0x000fec0003800000 */
.L_x_159:
[----:B------:R-:W0:Y:S01]  /*0840*/  MUFU.RSQ R0, -QNAN ;  /* 0xffc0000000007908 */ /* 0x000e220000001400 */
[----:B------:R-:W-:Y:S05]  /*0850*/  BRA `(.L_x_166) ;  /* 0x0000000000047947 */ /* 0x000fea0003800000 */
.L_x_158:
[----:B------:R-:W-:-:S07]  /*0860*/  FADD.FTZ R0, R0, R3 ;  /* 0x0000000300007221 */ /* 0x000fce0000010000 */
.L_x_166:
[----:B------:R-:W-:Y:S05]  /*0870*/  BSYNC.RECONVERGENT B1 ;  /* 0x0000000000017941 */ /* 0x000fea0003800200 */
.L_x_156:
[----:B------:R-:W-:-:S04]  /*0880*/  IMAD.MOV.U32 R5, RZ, RZ, 0x0 ;  /* 0x00000000ff057424 */ /* 0x000fc800078e00ff */
[----:B0-----:R-:W-:Y:S05]  /*0890*/  RET.REL.NODEC R4 `(_Z7kernel4PfS_S_S_i) ;  /* 0xfffffff404d87950 */ /* 0x001fea0003c3ffff */
.L_x_167:
        /* <DEDUP_REMOVED lines=14> */
.L_x_182:


//--------------------- .text._Z7kernel3PfS_i     --------------------------
	.section	.text._Z7kernel3PfS_i,"ax",@progbits
	.align	128
        .global         _Z7kernel3PfS_i
        .type           _Z7kernel3PfS_i,@function
        .size           _Z7kernel3PfS_i,(.L_x_201 - _Z7kernel3PfS_i)
        .other          _Z7kernel3PfS_i,@"STO_CUDA_ENTRY STV_DEFAULT"
_Z7kernel3PfS_i:
.text._Z7kernel3PfS_i:
[----:B------:R-:W-:Y:S01]  /*0000*/  LDC R1, c[0x0][0x37c] ;  /* 0x0000df00ff017b82 */ /* 0x000fe20000000800 */
[----:B------:R-:W0:Y:S01]  /*0010*/  S2R R7, SR_TID.X ;  /* 0x0000000000077919 */ /* 0x000e220000002100 */
[----:B------:R-:W0:Y:S02]  /*0020*/  LDCU UR4, c[0x0][0x390] ;  /* 0x00007200ff0477ac */ /* 0x000e240008000800 */
[----:B0-----:R-:W-:-:S13]  /*0030*/  ISETP.GE.AND P0, PT, R7, UR4, PT ;  /* 0x0000000407007c0c */ /* 0x001fda000bf06270 */
[----:B------:R-:W-:Y:S05]  /*0040*/  @P0 EXIT ;  /* 0x000000000000094d */ /* 0x000fea0003800000 */
[----:B------:R-:W0:Y:S01]  /*0050*/  LDC.64 R2, c[0x0][0x388] ;  /* 0x0000e200ff027b82 */ /* 0x000e220000000a00 */
[----:B------:R-:W1:Y:S07]  /*0060*/  LDCU.64 UR4, c[0x0][0x358] ;  /* 0x00006b00ff0477ac */ /* 0x000e6e0008000a00 */
[----:B------:R-:W2:Y:S01]  /*0070*/  LDC.64 R4, c[0x0][0x380] ;  /* 0x0000e000ff047b82 */ /* 0x000ea20000000a00 */
[----:B0-----:R-:W-:-:S06]  /*0080*/  IMAD.WIDE.U32 R2, R7, 0x4, R2 ;  /* 0x0000000407027825 */ /* 0x001fcc00078e0002 */
[----:B-1----:R-:W3:Y:S01]  /*0090*/  LDG.E R2, desc[UR4][R2.64] ;  /* 0x0000000402027981 */ /* 0x002ee2000c1e1900 */
[----:B--2---:R-:W-:-:S04]  /*00a0*/  IMAD.WIDE.U32 R4, R7, 0x4, R4 ;  /* 0x0000000407047825 */ /* 0x004fc800078e0004 */
[----:B---3--:R-:W-:-:S05]  /*00b0*/  FADD R7, R2, 12 ;  /* 0x4140000002077421 */ /* 0x008fca0000000000 */
[----:B------:R-:W-:Y:S01]  /*00c0*/  STG.E desc[UR4][R4.64], R7 ;  /* 0x0000000704007986 */ /* 0x000fe2000c101904 */
[----:B------:R-:W-:Y:S05]  /*00d0*/  EXIT ;  /* 0x000000000000794d */ /* 0x000fea0003800000 */
.L_x_168:
        /* <DEDUP_REMOVED lines=10> */
.L_x_201:


//--------------------- .text._Z7kernel2Pfi       --------------------------
	.section	.text._Z7kernel2Pfi,"ax",@progbits
	.align	128
        .global         _Z7kernel2Pfi
        .type           _Z7kernel2Pfi,@function
        .size           _Z7kernel2Pfi,(.L_x_202 - _Z7kernel2Pfi)
        .other          _Z7kernel2Pfi,@"STO_CUDA_ENTRY STV_DEFAULT"
_Z7kernel2Pfi:
.text._Z7kernel2Pfi:
[----:B------:R-:W-:Y:S01]  /*0000*/  LDC R1, c[0x0][0x37c] ;  /* 0x0000df00ff017b82 */ /* 0x000fe20000000800 */
[----:B------:R-:W0:Y:S01]  /*0010*/  S2R R5, SR_TID.X ;  /* 0x0000000000057919 */ /* 0x000e220000002100 */
[----:B------:R-:W0:Y:S02]  /*0020*/  LDCU UR4, c[0x0][0x388] ;  /* 0x00007100ff0477ac */ /* 0x000e240008000800 */
[----:B0-----:R-:W-:-:S13]  /*0030*/  ISETP.GE.AND P0, PT, R5, UR4, PT ;  /* 0x0000000405007c0c */ /* 0x001fda000bf06270 */
[----:B------:R-:W-:Y:S05]  /*0040*/  @P0 EXIT ;  /* 0x000000000000094d */ /* 0x000fea0003800000 */
[----:B------:R-:W0:Y:S01]  /*0050*/  LDC.64 R2, c[0x0][0x380] ;  /* 0x0000e000ff027b82 */ /* 0x000e220000000a00 */
[----:B------:R-:W1:Y:S01]  /*0060*/  LDCU.64 UR4, c[0x0][0x358] ;  /* 0x00006b00ff0477ac */ /* 0x000e620008000a00 */
[----:B------:R-:W-:Y:S02]  /*0070*/  HFMA2 R7, -RZ, RZ, 2.53125, 0 ;  /* 0x41100000ff077431 */ /* 0x000fe400000001ff */
[----:B0-----:R-:W-:-:S05]  /*0080*/  IMAD.WIDE.U32 R2, R5, 0x4, R2 ;  /* 0x0000000405027825 */ /* 0x001fca00078e0002 */
[----:B-1----:R-:W-:Y:S01]  /*0090*/  STG.E desc[UR4][R2.64], R7 ;  /* 0x0000000702007986 */ /* 0x002fe2000c101904 */
[----:B------:R-:W-:Y:S05]  /*00a0*/  EXIT ;  /* 0x000000000000794d */ /* 0x000fea0003800000 */
.L_x_169:
        /* <DEDUP_REMOVED lines=13> */
.L_x_202:


//--------------------- .text._Z7kernel1Pfi       --------------------------
	.section	.text._Z7kernel1Pfi,"ax",@progbits
	.align	128
        .global         _Z7kernel1Pfi
        .type           _Z7kernel1Pfi,@function
        .size           _Z7kernel1Pfi,(.L_x_203 - _Z7kernel1Pfi)
        .other          _Z7kernel1Pfi,@"STO_CUDA_ENTRY STV_DEFAULT"
_Z7kernel1Pfi:
.text._Z7kernel1Pfi:
[----:B------:R-:W0:Y:S01]  /*0000*/  LDC R1, c[0x0][0x37c] ;  /* 0x0000df00ff017b82 */ /* 0x000e220000000800 */
[----:B------:R-:W1:Y:S01]  /*0010*/  S2R R2, SR_TID.X ;  /* 0x0000000000027919 */ /* 0x000e620000002100 */
[----:B------:R-:W1:Y:S01]  /*0020*/  LDCU UR6, c[0x0][0x388] ;  /* 0x00007100ff0677ac */ /* 0x000e620008000800 */
[----:B0-----:R-:W-:Y:S01]  /*0030*/  VIADD R1, R1, 0xfffffff0 ;  /* 0xfffffff001017836 */ /* 0x001fe20000000000 */
[----:B------:R-:W0:Y:S01]  /*0040*/  LDCU UR4, c[0x0][0x2f8] ;  /* 0x00005f00ff0477ac */ /* 0x000e220008000800 */
[----:B------:R-:W2:Y:S03]  /*0050*/  LDCU UR5, c[0x0][0x2fc] ;  /* 0x00005f80ff0577ac */ /* 0x000ea60008000800 */
[----:B0-----:R-:W-:-:S05]  /*0060*/  IADD3 R6, P1, PT, R1, UR4, RZ ;  /* 0x0000000401067c10 */ /* 0x001fca000ff3e0ff */
[----:B--2---:R-:W-:Y:S01]  /*0070*/  IMAD.X R7, RZ, RZ, UR5, P1 ;  /* 0x00000005ff077e24 */ /* 0x004fe200088e06ff */
[----:B-1----:R-:W-:-:S13]  /*0080*/  ISETP.GE.AND P0, PT, R2, UR6, PT ;  /* 0x0000000602007c0c */ /* 0x002fda000bf06270 */
[----:B------:R-:W-:Y:S05]  /*0090*/  @P0 EXIT ;  /* 0x000000000000094d */ /* 0x000fea0003800000 */
[----:B------:R-:W0:Y:S01]  /*00a0*/  LDC.64 R16, c[0x0][0x380] ;  /* 0x0000e000ff107b82 */ /* 0x000e220000000a00 */
[----:B------:R-:W1:Y:S01]  /*00b0*/  LDCU.64 UR36, c[0x0][0x358] ;  /* 0x00006b00ff2477ac */ /* 0x000e620008000a00 */
[----:B------:R-:W-:Y:S02]  /*00c0*/  HFMA2 R3, -RZ, RZ, 2.53125, 0 ;  /* 0x41100000ff037431 */ /* 0x000fe400000001ff */
[----:B------:R-:W-:Y:S01]  /*00d0*/  IMAD.MOV.U32 R10, RZ, RZ, 0x0 ;  /* 0x00000000ff0a7424 */ /* 0x000fe200078e00ff */
[----:B------:R-:W-:Y:S01]  /*00e0*/  MOV R11, 0x40220000 ;  /* 0x40220000000b7802 */ /* 0x000fe20000000f00 */
[----:B------:R2:W-:Y:S01]  /*00f0*/  STL [R1], R2 ;  /* 0x0000000201007387 */ /* 0x0005e20000100800 */
[----:B------:R-:W-:Y:S01]  /*0100*/  MOV R0, 0x0 ;  /* 0x0000000000007802 */ /* 0x000fe20000000f00 */
[----:B------:R-:W3:Y:S02]  /*0110*/  LDCU.64 UR4, c[0x4][0x50] ;  /* 0x01000a00ff0477ac */ /* 0x000ee40008000a00 */
[----:B------:R2:W-:Y:S01]  /*0120*/  STL.64 [R1+0x8], R10 ;  /* 0x0000080a01007387 */ /* 0x0005e20000100a00 */
[----:B------:R2:W4:Y:S01]  /*0130*/  LDC.64 R8, c[0x4][R0] ;  /* 0x0100000000087b82 */ /* 0x0005220000000a00 */
[----:B0-----:R-:W-:Y:S01]  /*0140*/  IMAD.WIDE.U32 R16, R2, 0x4, R16 ;  /* 0x0000000402107825 */ /* 0x001fe200078e0010 */
[----:B---3--:R-:W-:-:S03]  /*0150*/  MOV R5, UR5 ;  /* 0x0000000500057c02 */ /* 0x008fc60008000f00 */
[----:B------:R-:W-:Y:S01]  /*0160*/  IMAD.U32 R4, RZ, RZ, UR4 ;  /* 0x00000004ff047e24 */ /* 0x000fe2000f8e00ff */
[----:B-1----:R2:W-:Y:S06]  /*0170*/  STG.E desc[UR36][R16.64], R3 ;  /* 0x0000000310007986 */ /* 0x0025ec000c101924 */
[----:B------:R-:W-:-:S07]  /*0180*/  LEPC R20, `(.L_x_170) ;  /* 0x000000001014794e */ /* 0x000fce0000000000 */
[----:B--2-4-:R-:W-:Y:S05]  /*0190*/  CALL.ABS.NOINC R8 ;  /* 0x0000000008007343 */ /* 0x014fea0003c00000 */
.L_x_170:
[----:B------:R-:W2:Y:S01]  /*01a0*/  LDG.E R3, desc[UR36][R16.64] ;  /* 0x0000002410037981 */ /* 0x000ea2000c1e1900 */
[----:B------:R-:W-:-:S05]  /*01b0*/  I2FP.F32.U32 R2, R2 ;  /* 0x0000000200027245 */ /* 0x000fca0000201000 */
[----:B--2---:R-:W-:-:S05]  /*01c0*/  FADD R3, R2, R3 ;  /* 0x0000000302037221 */ /* 0x004fca0000000000 */
[----:B------:R-:W-:Y:S01]  /*01d0*/  STG.E desc[UR36][R16.64], R3 ;  /* 0x0000000310007986 */ /* 0x000fe2000c101924 */
[----:B------:R-:W-:Y:S05]  /*01e0*/  EXIT ;  /* 0x000000000000794d */ /* 0x000fea0003800000 */
.L_x_171:
        /* <DEDUP_REMOVED lines=9> */
.L_x_203:


//--------------------- .text._Z6kernelPfi        --------------------------
	.section	.text._Z6kernelPfi,"ax",@progbits
	.align	128
        .global         _Z6kernelPfi
        .type           _Z6kernelPfi,@function
        .size           _Z6kernelPfi,(.L_x_204 - _Z6kernelPfi)
        .other          _Z6kernelPfi,@"STO_CUDA_ENTRY STV_DEFAULT"
_Z6kernelPfi:
.text._Z6kernelPfi:
[----:B------:R-:W-:Y:S01]  /*0000*/  LDC R1, c[0x0][0x37c] ;  /* 0x0000df00ff017b82 */ /* 0x000fe20000000800 */
[----:B------:R-:W0:Y:S01]  /*0010*/  S2R R5, SR_TID.X ;  /* 0x0000000000057919 */ /* 0x000e220000002100 */
[----:B------:R-:W0:Y:S02]  /*0020*/  LDCU UR4, c[0x0][0x388] ;  /* 0x00007100ff0477ac */ /* 0x000e240008000800 */
[----:B0-----:R-:W-:-:S13]  /*0030*/  ISETP.GE.AND P0, PT, R5, UR4, PT ;  /* 0x0000000405007c0c */ /* 0x001fda000bf06270 */
[----:B------:R-:W-:Y:S05]  /*0040*/  @P0 EXIT ;  /* 0x000000000000094d */ /* 0x000fea0003800000 */
[----:B------:R-:W0:Y:S01]  /*0050*/  LDC.64 R2, c[0x0][0x380] ;  /* 0x0000e000ff027b82 */ /* 0x000e220000000a00 */
[----:B------:R-:W1:Y:S01]  /*0060*/  LDCU.64 UR4, c[0x0][0x358] ;  /* 0x00006b00ff0477ac */ /* 0x000e620008000a00 */
[----:B------:R-:W-:Y:S02]  /*0070*/  HFMA2 R7, -RZ, RZ, 2.4375, 0 ;  /* 0x40e00000ff077431 */ /* 0x000fe400000001ff */
[----:B0-----:R-:W-:-:S05]  /*0080*/  IMAD.WIDE.U32 R2, R5, 0x4, R2 ;  /* 0x0000000405027825 */ /* 0x001fca00078e0002 */
[----:B-1----:R-:W-:Y:S01]  /*0090*/  STG.E desc[UR4][R2.64], R7 ;  /* 0x0000000702007986 */ /* 0x002fe2000c101904 */
[----:B------:R-:W-:Y:S05]  /*00a0*/  EXIT ;  /* 0x000000000000794d */ /* 0x000fea0003800000 */
.L_x_172:
        /* <DEDUP_REMOVED lines=13> */
.L_x_204:


//--------------------- .nv.global.init           --------------------------
	.section	.nv.global.init,"aw",@progbits
	.align	4
.nv.global.init:
	.type		mrg32k3aM1SubSeq,@object
	.size		mrg32k3aM1SubSeq,(mrg32k3aM2SubSeq - mrg32k3aM1SubSeq)
mrg32k3aM1SubSeq:
        /*0000*/ 	.byte	0x0b, 0xcc, 0xee, 0x04, 0x73, 0x29, 0x8b, 0x6f, 0xf6, 0x53, 0x03, 0xf6, 0x23, 0xf6, 0xea, 0xda
        /* <DEDUP_REMOVED lines=125> */
	.type		mrg32k3aM2SubSeq,@object
	.size		mrg32k3aM2SubSeq,(mrg32k3aM1 - mrg32k3aM2SubSeq)
mrg32k3aM2SubSeq:
        /* <DEDUP_REMOVED lines=126> */
	.type		mrg32k3aM1,@object
	.size		mrg32k3aM1,(mrg32k3aM1Seq - mrg32k3aM1)
mrg32k3aM1:
        /* <DEDUP_REMOVED lines=144> */
	.type		mrg32k3aM1Seq,@object
	.size		mrg32k3aM1Seq,(mrg32k3aM2 - mrg32k3aM1Seq)
mrg32k3aM1Seq:
        /* <DEDUP_REMOVED lines=144> */
	.type		mrg32k3aM2,@object
	.size		mrg32k3aM2,(mrg32k3aM2Seq - mrg32k3aM2)
mrg32k3aM2:
        /* <DEDUP_REMOVED lines=144> */
	.type		mrg32k3aM2Seq,@object
	.size		mrg32k3aM2Seq,(precalc_xorwow_matrix - mrg32k3aM2Seq)
mrg32k3aM2Seq:
        /* <DEDUP_REMOVED lines=144> */
	.type		precalc_xorwow_matrix,@object
	.size		precalc_xorwow_matrix,(precalc_xorwow_offset_matrix - precalc_xorwow_matrix)
precalc_xorwow_matrix:
        /* <DEDUP_REMOVED lines=6400> */
	.type		precalc_xorwow_offset_matrix,@object
	.size		precalc_xorwow_offset_matrix,($str - precalc_xorwow_offset_matrix)
precalc_xorwow_offset_matrix:
        /* <DEDUP_REMOVED lines=6400> */
	.type		$str,@object
	.size		$str,($str$2 - $str)
$str:
        /*353c0*/ 	.byte	0x69, 0x64, 0x78, 0x20, 0x20, 0x25, 0x64, 0x20, 0x69, 0x6e, 0x70, 0x75, 0x74, 0x5b, 0x69, 0x64
        /*353d0*/ 	.byte	0x78, 0x5d, 0x20, 0x25, 0x66, 0x20, 0x0a, 0x00
	.type		$str$2,@object
	.size		$str$2,($str$1 - $str$2)
$str$2:
        /*353d8*/ 	.byte	0x2d, 0x64, 0x65, 0x76, 0x69, 0x63, 0x65, 0x20, 0x66, 0x69, 0x6e, 0x69, 0x73, 0x68, 0x69, 0x6e
        /*353e8*/ 	.byte	0x67, 0x2c, 0x20, 0x63, 0x75, 0x72, 0x5f, 0x4e, 0x56, 0x20, 0x25, 0x64, 0x20, 0x63, 0x75, 0x72
        /*353f8*/ 	.byte	0x5f, 0x4e, 0x56, 0x5f, 0x64, 0x2c, 0x20, 0x7a, 0x5f, 0x6b, 0x5b, 0x30, 0x5d, 0x20, 0x25, 0x66
        /*35408*/ 	.byte	0x2c, 0x20, 0x7a, 0x5f, 0x6b, 0x5b, 0x31, 0x5d, 0x20, 0x25, 0x66, 0x20, 0x2c, 0x20, 0x7a, 0x5f
        /*35418*/ 	.byte	0x6b, 0x5b, 0x32, 0x5d, 0x20, 0x25, 0x66, 0x20, 0x0a, 0x00
	.type		$str$1,@object
	.size		$str$1,(.L_11 - $str$1)
$str$1:
        /*35422*/ 	.byte	0x2d, 0x64, 0x65, 0x76, 0x69, 0x63, 0x65, 0x20, 0x73, 0x74, 0x61, 0x74, 0x69, 0x6e, 0x67, 0x20
        /*35432*/ 	.byte	0x64, 0x65, 0x76, 0x69, 0x63, 0x65, 0x20, 0x63, 0x75, 0x72, 0x5f, 0x4e, 0x56, 0x20, 0x25, 0x64
        /*35442*/ 	.byte	0x20, 0x63, 0x75, 0x72, 0x5f, 0x4e, 0x56, 0x5f, 0x64, 0x2c, 0x20, 0x7a, 0x5f, 0x6b, 0x20, 0x5b
        /*35452*/ 	.byte	0x30, 0x5d, 0x20, 0x25, 0x66, 0x20, 0x7a, 0x5f, 0x6b, 0x20, 0x5b, 0x63, 0x75, 0x72, 0x5f, 0x4e
        /*35462*/ 	.byte	0x56, 0x5d, 0x20, 0x25, 0x66, 0x20, 0x7a, 0x5f, 0x6b, 0x20, 0x5b, 0x63, 0x75, 0x72, 0x5f, 0x4e
        /*35472*/ 	.byte	0x56, 0x2b, 0x31, 0x5d, 0x20, 0x25, 0x66, 0x0a, 0x00
.L_11:


//--------------------- .nv.shared.reserved.0     --------------------------
	.section	.nv.shared.reserved.0,"aw",@nobits
	.weak		__nv_reservedSMEM_offset_0_alias
	.size		__nv_reservedSMEM_offset_0_alias, 0, 64
	.other		__nv_reservedSMEM_offset_0_alias,@"STO_CUDA_RESERVED_SHARED STV_DEFAULT"
__nv_reservedSMEM_offset_0_alias:
	.zero		0
	.zero		64


//--------------------- .nv.global                --------------------------
	.section	.nv.global,"aw",@nobits
	.align	4
.nv.global:
	.type		cur_NV_d,@object
	.size		cur_NV_d,(.L_9 - cur_NV_d)
cur_NV_d:
	.zero		4
.L_9:


//--------------------- .nv.constant0._Z19kernel_z_k_splitingPfS_i --------------------------
	.section	.nv.constant0._Z19kernel_z_k_splitingPfS_i,"a",@progbits
	.sectionflags	@""
	.align	4
.nv.constant0._Z19kernel_z_k_splitingPfS_i:
	.zero		916


//--------------------- .nv.constant0._Z7randomsP17curandStateXORWOWPf --------------------------
	.section	.nv.constant0._Z7randomsP17curandStateXORWOWPf,"a",@progbits
	.sectionflags	@""
	.align	4
.nv.constant0._Z7randomsP17curandStateXORWOWPf:
	.zero		912


//--------------------- .nv.constant0._Z4initjP17curandStateXORWOW --------------------------
	.section	.nv.constant0._Z4initjP17curandStateXORWOW,"a",@progbits
	.sectionflags	@""
	.align	4
.nv.constant0._Z4initjP17curandStateXORWOW:
	.zero		912


//--------------------- .nv.constant0._Z25sumBlock_with_shfl_down_kPfS_i --------------------------
	.section	.nv.constant0._Z25sumBlock_with_shfl_down_kPfS_i,"a",@progbits
	.sectionflags	@""
	.align	4
.nv.constant0._Z25sumBlock_with_shfl_down_kPfS_i:
	.zero		916


//--------------------- .nv.constant0._Z27sumBlock_with_shfl_down_gidPfS_i --------------------------
	.section	.nv.constant0._Z27sumBlock_with_shfl_down_gidPfS_i,"a",@progbits
	.sectionflags	@""
	.align	4
.nv.constant0._Z27sumBlock_with_shfl_down_gidPfS_i:
	.zero		916


//--------------------- .nv.constant0._Z23sumBlock_with_shfl_downPfS_i --------------------------
	.section	.nv.constant0._Z23sumBlock_with_shfl_downPfS_i,"a",@progbits
	.sectionflags	@""
	.align	4
.nv.constant0._Z23sumBlock_with_shfl_downPfS_i:
	.zero		916


//--------------------- .nv.constant0._Z19kernel_z_0_dontknowPfS_S_S_S_i --------------------------
	.section	.nv.constant0._Z19kernel_z_0_dontknowPfS_S_S_S_i,"a",@progbits
	.sectionflags	@""
	.align	4
.nv.constant0._Z19kernel_z_0_dontknowPfS_S_S_S_i:
	.zero		940


//--------------------- .nv.constant0._Z11kernel_z_ikPfS_S_ii --------------------------
	.section	.nv.constant0._Z11kernel_z_ikPfS_S_ii,"a",@progbits
	.sectionflags	@""
	.align	4
.nv.constant0._Z11kernel_z_ikPfS_S_ii:
	.zero		928


//--------------------- .nv.constant0._Z18sumBlock_with_loopPfS_i --------------------------
	.section	.nv.constant0._Z18sumBlock_with_loopPfS_i,"a",@progbits
	.sectionflags	@""
	.align	4
.nv.constant0._Z18sumBlock_with_loopPfS_i:
	.zero		916


//--------------------- .nv.constant0._Z15kernel_z_ik_denPfS_S_S_S_ii --------------------------
	.section	.nv.constant0._Z15kernel_z_ik_denPfS_S_S_S_ii,"a",@progbits
	.sectionflags	@""
	.align	4
.nv.constant0._Z15kernel_z_ik_denPfS_S_S_S_ii:
	.zero		944


//--------------------- .nv.constant0._Z15kernel_z_ik_numPfS_S_S_S_ii --------------------------
	.section	.nv.constant0._Z15kernel_z_ik_numPfS_S_S_S_ii,"a",@progbits
	.sectionflags	@""
	.align	4
.nv.constant0._Z15kernel_z_ik_numPfS_S_S_S_ii:
	.zero		944


//--------------------- .nv.constant0._Z18kernel_z_ik_numdenPfS_S_S_S_S_ii --------------------------
	.section	.nv.constant0._Z18kernel_z_ik_numdenPfS_S_S_S_S_ii,"a",@progbits
	.sectionflags	@""
	.align	4
.nv.constant0._Z18kernel_z_ik_numdenPfS_S_S_S_S_ii:
	.zero		952


//--------------------- .nv.constant0._Z11kernel_p_ikPfS_ii --------------------------
	.section	.nv.constant0._Z11kernel_p_ikPfS_ii,"a",@progbits
	.sectionflags	@""
	.align	4
.nv.constant0._Z11kernel_p_ikPfS_ii:
	.zero		920


//--------------------- .nv.constant0._Z15kernel_p_ik_denPfS_S_i --------------------------
	.section	.nv.constant0._Z15kernel_p_ik_denPfS_S_i,"a",@progbits
	.sectionflags	@""
	.align	4
.nv.constant0._Z15kernel_p_ik_denPfS_S_i:
	.zero		924


//--------------------- .nv.constant0._Z15kernel_p_ik_numPfS_S_S_fii --------------------------
	.section	.nv.constant0._Z15kernel_p_ik_numPfS_S_S_fii,"a",@progbits
	.sectionflags	@""
	.align	4
.nv.constant0._Z15kernel_p_ik_numPfS_S_S_fii:
	.zero		940


//--------------------- .nv.constant0._Z10kernel_T_0PfS_fS_S_i --------------------------
	.section	.nv.constant0._Z10kernel_T_0PfS_fS_S_i,"a",@progbits
	.sectionflags	@""
	.align	4
.nv.constant0._Z10kernel_T_0PfS_fS_S_i:
	.zero		940


//--------------------- .nv.constant0._Z10z_0_numdemPfS_S_S_S_i --------------------------
	.section	.nv.constant0._Z10z_0_numdemPfS_S_S_S_i,"a",@progbits
	.sectionflags	@""
	.align	4
.nv.constant0._Z10z_0_numdemPfS_S_S_S_i:
	.zero		940


//--------------------- .nv.constant0._Z7kernel4PfS_S_S_i --------------------------
	.section	.nv.constant0._Z7kernel4PfS_S_S_i,"a",@progbits
	.sectionflags	@""
	.align	4
.nv.constant0._Z7kernel4PfS_S_S_i:
	.zero		932


//--------------------- .nv.constant0._Z7kernel3PfS_i --------------------------
	.section	.nv.constant0._Z7kernel3PfS_i,"a",@progbits
	.sectionflags	@""
	.align	4
.nv.constant0._Z7kernel3PfS_i:
	.zero		916


//--------------------- .nv.constant0._Z7kernel2Pfi --------------------------
	.section	.nv.constant0._Z7kernel2Pfi,"a",@progbits
	.sectionflags	@""
	.align	4
.nv.constant0._Z7kernel2Pfi:
	.zero		908


//--------------------- .nv.constant0._Z7kernel1Pfi --------------------------
	.section	.nv.constant0._Z7kernel1Pfi,"a",@progbits
	.sectionflags	@""
	.align	4
.nv.constant0._Z7kernel1Pfi:
	.zero		908


//--------------------- .nv.constant0._Z6kernelPfi --------------------------
	.section	.nv.constant0._Z6kernelPfi,"a",@progbits
	.sectionflags	@""
	.align	4
.nv.constant0._Z6kernelPfi:
	.zero		908


//--------------------- SYMBOLS --------------------------

	.type		.nv.reservedSmem.offset0,@object
	.size		.nv.reservedSmem.offset0,0x4
	.type		vprintf,@function
